def matmul_kernel(
    a_ptr,
    b_ptr,
    c_ptr,
    M,
    N,
    K,
    stride_am,
    stride_ak,
    stride_bk,
    stride_bn,
    stride_cm,
    stride_cn,
    BLOCK_M: tl.constexpr,
    BLOCK_N: tl.constexpr,
    BLOCK_K: tl.constexpr,
    GROUP_M: tl.constexpr,
):
    pid = tl.program_id(axis=0)
    num_pid_m = tl.cdiv(M, BLOCK_M)
    num_pid_n = tl.cdiv(N, BLOCK_N)
    num_pid_in_group = GROUP_M * num_pid_n
    group_id = pid // num_pid_in_group
    first_pid_m = group_id * GROUP_M
    group_size_m = min(num_pid_m - first_pid_m, GROUP_M)
    pid_m = first_pid_m + ((pid % num_pid_in_group) % group_size_m)
    pid_n = (pid % num_pid_in_group) // group_size_m

    offs_am = (pid_m * BLOCK_M + tl.arange(0, BLOCK_M)) % M
    offs_bn = (pid_n * BLOCK_N + tl.arange(0, BLOCK_N)) % N
    offs_k = tl.arange(0, BLOCK_K)
    a_ptrs = a_ptr + offs_am[:, None] * stride_am + offs_k[None, :] * stride_ak
    b_ptrs = b_ptr + offs_k[:, None] * stride_bk + offs_bn[None, :] * stride_bn

    acc = tl.zeros((BLOCK_M, BLOCK_N), dtype=tl.float32)
    for kk in range(0, tl.cdiv(K, BLOCK_K)):
        a = tl.load(a_ptrs, mask=offs_k[None, :] < K - kk * BLOCK_K, other=0.0)
        b = tl.load(b_ptrs, mask=offs_k[:, None] < K - kk * BLOCK_K, other=0.0)
        acc = tl.dot(a, b, acc)
        a_ptrs += BLOCK_K * stride_ak
        b_ptrs += BLOCK_K * stride_bk

    c = acc.to(c_ptr.dtype.element_ty)
    offs_cm = pid_m * BLOCK_M + tl.arange(0, BLOCK_M)
    offs_cn = pid_n * BLOCK_N + tl.arange(0, BLOCK_N)
    c_ptrs = c_ptr + offs_cm[:, None] * stride_cm + offs_cn[None, :] * stride_cn
    mask = (offs_cm[:, None] < M) & (offs_cn[None, :] < N)
    tl.store(c_ptrs, c, mask=mask)

# config = {"BLOCK_K": 128, "BLOCK_M": 256, "BLOCK_N": 16, "GROUP_M": 8, "arch": "sm_90", "dtype": "bf16", "num_ctas": 1, "num_stages": 2, "num_warps": 8}
# arch = sm_90


// ===== COMPILED SASS (sm_90a) =====

	.target	sm_90a

	.elftype	@"ET_EXEC"


//--------------------- .note.nv.tkinfo           --------------------------
	.section	.note.nv.tkinfo,"",@"SHT_NOTE"
	.sectionflags	@"SHF_NOTE_NV_TKINFO"
	.tkinfo
        /*0018*/ 	.word	0x00000002
        /*0030*/ 	.string	""
        /*0030*/ 	.string	"ptxas"
        /*0030*/ 	.string	"Cuda compilation tools, release 13.0, V13.0.88"
        /*0030*/ 	.string	"Build cuda_13.0.r13.0/compiler.36424714_0"
        /*0030*/ 	.string	"-v  -suppress-debug-info  -lineinfo  -arch sm_90a "



//--------------------- .note.nv.cuinfo           --------------------------
	.section	.note.nv.cuinfo,"",@"SHT_NOTE"
	.sectionflags	@"SHF_NOTE_NV_CUINFO"
        /*0018*/ 	.short	0x0002
        /*001a*/ 	.short	0x005a
        /*001c*/ 	.short	0x0082
	.zero		2


//--------------------- .nv.info                  --------------------------
	.section	.nv.info,"",@"SHT_CUDA_INFO"
	.align	4


	//----- nvinfo : EIATTR_REGCOUNT
	.align		4
        /*0000*/ 	.byte	0x04, 0x2f
        /*0002*/ 	.short	(.L_1 - .L_0)
	.align		4
.L_0:
        /*0004*/ 	.word	index@(matmul_kernel)
        /*0008*/ 	.word	0x000000ff


	//----- nvinfo : EIATTR_FRAME_SIZE
	.align		4
.L_1:
        /*000c*/ 	.byte	0x04, 0x11
        /*000e*/ 	.short	(.L_3 - .L_2)
	.align		4
.L_2:
        /*0010*/ 	.word	index@(matmul_kernel)
        /*0014*/ 	.word	0x000002f8


	//----- nvinfo : EIATTR_MIN_STACK_SIZE
	.align		4
.L_3:
        /*0018*/ 	.byte	0x04, 0x12
        /*001a*/ 	.short	(.L_5 - .L_4)
	.align		4
.L_4:
        /*001c*/ 	.word	index@(matmul_kernel)
        /*0020*/ 	.word	0x000002f8
.L_5:


//--------------------- .nv.compat                --------------------------
	.section	.nv.compat,"",@"SHT_CUDA_COMPAT_INFO"
	.align	4
        /*0000*/ 	.byte	0x02, 0x09, 0x01, 0x00, 0x02, 0x02, 0x04, 0x00, 0x02, 0x05, 0x05, 0x00, 0x03, 0x07, 0x01, 0x01
        /*0010*/ 	.byte	0x02, 0x03, 0x00, 0x00, 0x02, 0x06, 0x01, 0x00, 0x04, 0x0b, 0x08, 0x00, 0x00, 0x00, 0x00, 0x00
        /*0020*/ 	.byte	0x00, 0x00, 0x00, 0x00


//--------------------- .nv.info.matmul_kernel    --------------------------
	.section	.nv.info.matmul_kernel,"",@"SHT_CUDA_INFO"
	.sectionflags	@""
	.align	4


	//----- nvinfo : EIATTR_CUDA_API_VERSION
	.align		4
        /*0000*/ 	.byte	0x04, 0x37
        /*0002*/ 	.short	(.L_7 - .L_6)
.L_6:
        /*0004*/ 	.word	0x00000082


	//----- nvinfo : EIATTR_KPARAM_INFO
	.align		4
.L_7:
        /*0008*/ 	.byte	0x04, 0x17
        /*000a*/ 	.short	(.L_9 - .L_8)
.L_8:
        /*000c*/ 	.word	0x00000000
        /*0010*/ 	.short	0x000d
        /*0012*/ 	.short	0x0048
        /*0014*/ 	.byte	0x00, 0xf4, 0x21, 0x00


	//----- nvinfo : EIATTR_KPARAM_INFO
	.align		4
.L_9:
        /*0018*/ 	.byte	0x04, 0x17
        /*001a*/ 	.short	(.L_11 - .L_10)
.L_10:
        /*001c*/ 	.word	0x00000000
        /*0020*/ 	.short	0x000c
        /*0022*/ 	.short	0x0040
        /*0024*/ 	.byte	0x00, 0xf4, 0x21, 0x00


	//----- nvinfo : EIATTR_KPARAM_INFO
	.align		4
.L_11:
        /*0028*/ 	.byte	0x04, 0x17
        /*002a*/ 	.short	(.L_13 - .L_12)
.L_12:
        /*002c*/ 	.word	0x00000000
        /*0030*/ 	.short	0x000b
        /*0032*/ 	.short	0x0038
        /*0034*/ 	.byte	0x00, 0xf0, 0x11, 0x00


	//----- nvinfo : EIATTR_KPARAM_INFO
	.align		4
.L_13:
        /*0038*/ 	.byte	0x04, 0x17
        /*003a*/ 	.short	(.L_15 - .L_14)
.L_14:
        /*003c*/ 	.word	0x00000000
        /*0040*/ 	.short	0x000a
        /*0042*/ 	.short	0x0034
        /*0044*/ 	.byte	0x00, 0xf0, 0x11, 0x00


	//----- nvinfo : EIATTR_KPARAM_INFO
	.align		4
.L_15:
        /*0048*/ 	.byte	0x04, 0x17
        /*004a*/ 	.short	(.L_17 - .L_16)
.L_16:
        /*004c*/ 	.word	0x00000000
        /*0050*/ 	.short	0x0009
        /*0052*/ 	.short	0x0030
        /*0054*/ 	.byte	0x00, 0xf0, 0x11, 0x00


	//----- nvinfo : EIATTR_KPARAM_INFO
	.align		4
.L_17:
        /*0058*/ 	.byte	0x04, 0x17
        /*005a*/ 	.short	(.L_19 - .L_18)
.L_18:
        /*005c*/ 	.word	0x00000000
        /*0060*/ 	.short	0x0008
        /*0062*/ 	.short	0x002c
        /*0064*/ 	.byte	0x00, 0xf0, 0x11, 0x00


	//----- nvinfo : EIATTR_KPARAM_INFO
	.align		4
.L_19:
        /*0068*/ 	.byte	0x04, 0x17
        /*006a*/ 	.short	(.L_21 - .L_20)
.L_20:
        /*006c*/ 	.word	0x00000000
        /*0070*/ 	.short	0x0007
        /*0072*/ 	.short	0x0028
        /*0074*/ 	.byte	0x00, 0xf0, 0x11, 0x00


	//----- nvinfo : EIATTR_KPARAM_INFO
	.align		4
.L_21:
        /*0078*/ 	.byte	0x04, 0x17
        /*007a*/ 	.short	(.L_23 - .L_22)
.L_22:
        /*007c*/ 	.word	0x00000000
        /*0080*/ 	.short	0x0006
        /*0082*/ 	.short	0x0024
        /*0084*/ 	.byte	0x00, 0xf0, 0x11, 0x00


	//----- nvinfo : EIATTR_KPARAM_INFO
	.align		4
.L_23:
        /*0088*/ 	.byte	0x04, 0x17
        /*008a*/ 	.short	(.L_25 - .L_24)
.L_24:
        /*008c*/ 	.word	0x00000000
        /*0090*/ 	.short	0x0005
        /*0092*/ 	.short	0x0020
        /*0094*/ 	.byte	0x00, 0xf0, 0x11, 0x00


	//----- nvinfo : EIATTR_KPARAM_INFO
	.align		4
.L_25:
        /*0098*/ 	.byte	0x04, 0x17
        /*009a*/ 	.short	(.L_27 - .L_26)
.L_26:
        /*009c*/ 	.word	0x00000000
        /*00a0*/ 	.short	0x0004
        /*00a2*/ 	.short	0x001c
        /*00a4*/ 	.byte	0x00, 0xf0, 0x11, 0x00


	//----- nvinfo : EIATTR_KPARAM_INFO
	.align		4
.L_27:
        /*00a8*/ 	.byte	0x04, 0x17
        /*00aa*/ 	.short	(.L_29 - .L_28)
.L_28:
        /*00ac*/ 	.word	0x00000000
        /*00b0*/ 	.short	0x0003
        /*00b2*/ 	.short	0x0018
        /*00b4*/ 	.byte	0x00, 0xf0, 0x11, 0x00


	//----- nvinfo : EIATTR_KPARAM_INFO
	.align		4
.L_29:
        /*00b8*/ 	.byte	0x04, 0x17
        /*00ba*/ 	.short	(.L_31 - .L_30)
.L_30:
        /*00bc*/ 	.word	0x00000000
        /*00c0*/ 	.short	0x0002
        /*00c2*/ 	.short	0x0010
        /*00c4*/ 	.byte	0x00, 0xf4, 0x21, 0x00


	//----- nvinfo : EIATTR_KPARAM_INFO
	.align		4
.L_31:
        /*00c8*/ 	.byte	0x04, 0x17
        /*00ca*/ 	.short	(.L_33 - .L_32)
.L_32:
        /*00cc*/ 	.word	0x00000000
        /*00d0*/ 	.short	0x0001
        /*00d2*/ 	.short	0x0008
        /*00d4*/ 	.byte	0x00, 0xf4, 0x21, 0x00


	//----- nvinfo : EIATTR_KPARAM_INFO
	.align		4
.L_33:
        /*00d8*/ 	.byte	0x04, 0x17
        /*00da*/ 	.short	(.L_35 - .L_34)
.L_34:
        /*00dc*/ 	.word	0x00000000
        /*00e0*/ 	.short	0x0000
        /*00e2*/ 	.short	0x0000
        /*00e4*/ 	.byte	0x00, 0xf4, 0x21, 0x00


	//----- nvinfo : EIATTR_SPARSE_MMA_MASK
	.align		4
.L_35:
        /*00e8*/ 	.byte	0x03, 0x50
        /*00ea*/ 	.short	0x0000


	//----- nvinfo : EIATTR_MAXREG_COUNT
	.align		4
        /*00ec*/ 	.byte	0x03, 0x1b
        /*00ee*/ 	.short	0x00ff


	//----- nvinfo : EIATTR_NUM_BARRIERS
	.align		4
        /*00f0*/ 	.byte	0x02, 0x4c
        /*00f2*/ 	.byte	0x01
	.zero		1


	//----- nvinfo : EIATTR_ANNOTATIONS
	.align		4
        /*00f4*/ 	.byte	0x04, 0x55
        /*00f6*/ 	.short	(.L_37 - .L_36)


	//   ....[0]....
.L_36:
        /*00f8*/ 	.word	0x00000001
        /*00fc*/ 	.byte	0x60, 0x05, 0x00, 0x00, 0x01, 0x00, 0x00, 0x00, 0x70, 0x05, 0x00, 0x00, 0x01, 0x00, 0x00, 0x00
        /* <DEDUP_REMOVED lines=349> */
        /*16dc*/ 	.byte	0x40, 0xa5, 0x00, 0x00


	//----- nvinfo : EIATTR_MERCURY_ISA_VERSION
	.align		4
.L_37:
        /*16e0*/ 	.byte	0x03, 0x5f
        /*16e2*/ 	.short	0x0101


	//----- nvinfo : EIATTR_EXIT_INSTR_OFFSETS
	.align		4
        /*16e4*/ 	.byte	0x04, 0x1c
        /*16e6*/ 	.short	(.L_39 - .L_38)


	//   ....[0]....
.L_38:
        /*16e8*/ 	.word	0x0000ad30


	//   ....[1]....
        /*16ec*/ 	.word	0x0000ad60


	//----- nvinfo : EIATTR_REQNTID
	.align		4
.L_39:
        /*16f0*/ 	.byte	0x04, 0x10
        /*16f2*/ 	.short	(.L_41 - .L_40)
.L_40:
        /*16f4*/ 	.word	0x00000100
        /*16f8*/ 	.word	0x00000001
        /*16fc*/ 	.word	0x00000001


	//----- nvinfo : EIATTR_CBANK_PARAM_SIZE
	.align		4
.L_41:
        /*1700*/ 	.byte	0x03, 0x19
        /*1702*/ 	.short	0x0050


	//----- nvinfo : EIATTR_PARAM_CBANK
	.align		4
        /*1704*/ 	.byte	0x04, 0x0a
        /*1706*/ 	.short	(.L_43 - .L_42)
	.align		4
.L_42:
        /*1708*/ 	.word	index@(.nv.constant0.matmul_kernel)
        /*170c*/ 	.short	0x0210
        /*170e*/ 	.short	0x0050


	//----- nvinfo : EIATTR_SW_WAR
	.align		4
.L_43:
        /*1710*/ 	.byte	0x04, 0x36
        /*1712*/ 	.short	(.L_45 - .L_44)
.L_44:
        /*1714*/ 	.word	0x00000008
.L_45:


//--------------------- .nv.callgraph             --------------------------
	.section	.nv.callgraph,"",@"SHT_CUDA_CALLGRAPH"
	.align	4
	.sectionentsize	8
	.align		4
        /*0000*/ 	.word	0x00000000
	.align		4
        /*0004*/ 	.word	0xffffffff
	.align		4
        /*0008*/ 	.word	0x00000000
	.align		4
        /*000c*/ 	.word	0xfffffffe
	.align		4
        /*0010*/ 	.word	0x00000000
	.align		4
        /*0014*/ 	.word	0xfffffffd
	.align		4
        /*0018*/ 	.word	0x00000000
	.align		4
        /*001c*/ 	.word	0xfffffffc


//--------------------- .text.matmul_kernel       --------------------------
	.section	.text.matmul_kernel,"ax",@progbits
	.align	128
        .global         matmul_kernel
        .type           matmul_kernel,@function
        .size           matmul_kernel,(.L_x_3 - matmul_kernel)
        .other          matmul_kernel,@"STO_CUDA_ENTRY STV_DEFAULT"
matmul_kernel:
.text.matmul_kernel:
[----:B------:R-:W0:Y:S08]  /*0000*/  LDC R1, c[0x0][0x28] ;  /* 0x00000a00ff017b82 */ /* 0x000e300000000800 */
[----:B------:R-:W1:Y:S01]  /*0010*/  LDC.64 R20, c[0x0][0x228] ;  /* 0x00008a00ff147b82 */ /* 0x000e620000000a00 */
[----:B------:R-:W2:Y:S01]  /*0020*/  S2R R5, SR_CTAID.X ;  /* 0x0000000000057919 */ /* 0x000ea20000002500 */
[----:B0-----:R-:W-:Y:S01]  /*0030*/  VIADD R1, R1, 0xfffffd08 ;  /* 0xfffffd0801017836 */ /* 0x001fe20000000000 */
[----:B------:R-:W-:Y:S01]  /*0040*/  UMOV UR16, 0x400 ;  /* 0x0000040000107882 */ /* 0x000fe20000000000 */
[----:B------:R-:W-:Y:S01]  /*0050*/  ULDC.64 UR18, c[0x0][0x208] ;  /* 0x0000820000127ab9 */ /* 0x000fe20000000a00 */
[----:B------:R-:W0:Y:S01]  /*0060*/  S2R R40, SR_TID.X ;  /* 0x0000000000287919 */ /* 0x000e220000002100 */
[----:B------:R-:W-:-:S02]  /*0070*/  CS2R R24, SRZ ;  /* 0x0000000000187805 */ /* 0x000fc4000001ff00 */
[----:B------:R-:W-:Y:S01]  /*0080*/  CS2R R26, SRZ ;  /* 0x00000000001a7805 */ /* 0x000fe2000001ff00 */
[----:B------:R-:W3:Y:S01]  /*0090*/  S2UR UR4, SR_CgaCtaId ;  /* 0x00000000000479c3 */ /* 0x000ee20000008800 */
[----:B------:R-:W-:Y:S02]  /*00a0*/  CS2R R28, SRZ ;  /* 0x00000000001c7805 */ /* 0x000fe4000001ff00 */
[----:B------:R-:W-:Y:S01]  /*00b0*/  CS2R R30, SRZ ;  /* 0x00000000001e7805 */ /* 0x000fe2000001ff00 */
[----:B-1----:R-:W-:-:S05]  /*00c0*/  VIADD R0, R21, 0xf ;  /* 0x0000000f15007836 */ /* 0x002fca0000000000 */
[----:B------:R-:W-:Y:S01]  /*00d0*/  SHF.R.S32.HI R3, RZ, 0x1f, R0 ;  /* 0x0000001fff037819 */ /* 0x000fe20000011400 */
[----:B---3--:R-:W-:-:S03]  /*00e0*/  ULEA UR16, UR4, UR16, 0x18 ;  /* 0x0000001004107291 */ /* 0x008fc6000f8ec03f */
[----:B------:R-:W-:Y:S02]  /*00f0*/  LEA.HI R3, R3, R0, RZ, 0x4 ;  /* 0x0000000003037211 */ /* 0x000fe400078f20ff */
[----:B--2---:R-:W-:Y:S02]  /*0100*/  IABS R8, R5 ;  /* 0x0000000500087213 */ /* 0x004fe40000000000 */
[----:B------:R-:W-:-:S05]  /*0110*/  SHF.R.S32.HI R3, RZ, 0x4, R3 ;  /* 0x00000004ff037819 */ /* 0x000fca0000011403 */
[----:B------:R-:W-:-:S05]  /*0120*/  IMAD.SHL.U32 R4, R3, 0x8, RZ ;  /* 0x0000000803047824 */ /* 0x000fca00078e00ff */
[-C--:B------:R-:W-:Y:S02]  /*0130*/  IABS R7, R4.reuse ;  /* 0x0000000400077213 */ /* 0x080fe40000000000 */
[----:B------:R-:W-:Y:S02]  /*0140*/  IABS R10, R4 ;  /* 0x00000004000a7213 */ /* 0x000fe40000000000 */
[----:B------:R-:W1:Y:S08]  /*0150*/  I2F.RP R0, R7 ;  /* 0x0000000700007306 */ /* 0x000e700000209400 */
[----:B-1----:R-:W1:Y:S02]  /*0160*/  MUFU.RCP R0, R0 ;  /* 0x0000000000007308 */ /* 0x002e640000001000 */
[----:B-1----:R-:W-:-:S02]  /*0170*/  VIADD R2, R0, 0xffffffe ;  /* 0x0ffffffe00027836 */ /* 0x002fc40000000000 */
[----:B------:R-:W-:-:S04]  /*0180*/  IMAD.MOV R0, RZ, RZ, -R10 ;  /* 0x000000ffff007224 */ /* 0x000fc800078e0a0a */
[----:B------:R1:W2:Y:S02]  /*0190*/  F2I.FTZ.U32.TRUNC.NTZ R3, R2 ;  /* 0x0000000200037305 */ /* 0x0002a4000021f000 */
[----:B-1----:R-:W-:Y:S02]  /*01a0*/  IMAD.MOV.U32 R2, RZ, RZ, RZ ;  /* 0x000000ffff027224 */ /* 0x002fe400078e00ff */
[----:B--2---:R-:W-:-:S04]  /*01b0*/  IMAD.MOV R6, RZ, RZ, -R3 ;  /* 0x000000ffff067224 */ /* 0x004fc800078e0a03 */
[----:B------:R-:W-:Y:S02]  /*01c0*/  IMAD R9, R6, R7, RZ ;  /* 0x0000000706097224 */ /* 0x000fe400078e02ff */
[----:B------:R-:W-:Y:S02]  /*01d0*/  IMAD.MOV.U32 R6, RZ, RZ, R8 ;  /* 0x000000ffff067224 */ /* 0x000fe400078e0008 */
[----:B------:R-:W-:-:S06]  /*01e0*/  IMAD.HI.U32 R3, R3, R9, R2 ;  /* 0x0000000903037227 */ /* 0x000fcc00078e0002 */
[----:B------:R-:W-:-:S04]  /*01f0*/  IMAD.HI.U32 R3, R3, R6, RZ ;  /* 0x0000000603037227 */ /* 0x000fc800078e00ff */
[----:B------:R-:W-:-:S05]  /*0200*/  IMAD R0, R3, R0, R6 ;  /* 0x0000000003007224 */ /* 0x000fca00078e0206 */
[----:B------:R-:W-:-:S13]  /*0210*/  ISETP.GT.U32.AND P1, PT, R7, R0, PT ;  /* 0x000000000700720c */ /* 0x000fda0003f24070 */
[----:B------:R-:W-:Y:S02]  /*0220*/  @!P1 IMAD.IADD R0, R0, 0x1, -R7 ;  /* 0x0000000100009824 */ /* 0x000fe400078e0a07 */
[----:B------:R-:W-:Y:S01]  /*0230*/  @!P1 VIADD R3, R3, 0x1 ;  /* 0x0000000103039836 */ /* 0x000fe20000000000 */
[----:B------:R-:W-:Y:S02]  /*0240*/  ISETP.NE.AND P1, PT, R4, RZ, PT ;  /* 0x000000ff0400720c */ /* 0x000fe40003f25270 */
[----:B------:R-:W-:Y:S02]  /*0250*/  ISETP.GE.U32.AND P0, PT, R0, R7, PT ;  /* 0x000000070000720c */ /* 0x000fe40003f06070 */
[----:B------:R-:W-:-:S04]  /*0260*/  LOP3.LUT R0, R5, R4, RZ, 0x3c, !PT ;  /* 0x0000000405007212 */ /* 0x000fc800078e3cff */
[----:B------:R-:W-:Y:S01]  /*0270*/  ISETP.GE.AND P2, PT, R0, RZ, PT ;  /* 0x000000ff0000720c */ /* 0x000fe20003f46270 */
[----:B------:R-:W-:-:S06]  /*0280*/  VIADD R0, R20, 0xff ;  /* 0x000000ff14007836 */ /* 0x000fcc0000000000 */
[----:B------:R-:W-:-:S04]  /*0290*/  @P0 VIADD R3, R3, 0x1 ;  /* 0x0000000103030836 */ /* 0x000fc80000000000 */
[----:B------:R-:W-:Y:S01]  /*02a0*/  IMAD.MOV.U32 R2, RZ, RZ, R3 ;  /* 0x000000ffff027224 */ /* 0x000fe200078e0003 */
[----:B------:R-:W-:-:S03]  /*02b0*/  SHF.R.S32.HI R3, RZ, 0x1f, R0 ;  /* 0x0000001fff037819 */ /* 0x000fc60000011400 */
[----:B------:R-:W-:Y:S01]  /*02c0*/  @!P2 IMAD.MOV R2, RZ, RZ, -R2 ;  /* 0x000000ffff02a224 */ /* 0x000fe200078e0a02 */
[----:B------:R-:W-:Y:S02]  /*02d0*/  @!P1 LOP3.LUT R2, RZ, R4, RZ, 0x33, !PT ;  /* 0x00000004ff029212 */ /* 0x000fe400078e33ff */
[----:B------:R-:W-:-:S03]  /*02e0*/  LEA.HI R3, R3, R0, RZ, 0x8 ;  /* 0x0000000003037211 */ /* 0x000fc600078f40ff */
[----:B------:R-:W-:Y:S02]  /*02f0*/  IMAD.SHL.U32 R8, R2, 0x8, RZ ;  /* 0x0000000802087824 */ /* 0x000fe400078e00ff */
[----:B------:R-:W-:-:S03]  /*0300*/  IMAD.MOV R2, RZ, RZ, -R2 ;  /* 0x000000ffff027224 */ /* 0x000fc600078e0a02 */
[----:B------:R-:W-:Y:S01]  /*0310*/  LEA.HI.SX32 R3, R3, -R8, 0x18 ;  /* 0x8000000803037211 */ /* 0x000fe200078fc2ff */
[----:B------:R-:W-:-:S03]  /*0320*/  IMAD R4, R4, R2, R5 ;  /* 0x0000000204047224 */ /* 0x000fc600078e0205 */
[----:B------:R-:W-:Y:S02]  /*0330*/  VIMNMX R11, R3, 0x8, PT ;  /* 0x00000008030b7848 */ /* 0x000fe40003fe0100 */
[----:B------:R-:W-:Y:S02]  /*0340*/  IABS R9, R4 ;  /* 0x0000000400097213 */ /* 0x000fe40000000000 */
[----:B------:R-:W-:-:S04]  /*0350*/  IABS R7, R11 ;  /* 0x0000000b00077213 */ /* 0x000fc80000000000 */
[----:B------:R-:W1:Y:S08]  /*0360*/  I2F.RP R0, R7 ;  /* 0x0000000700007306 */ /* 0x000e700000209400 */
[----:B-1----:R-:W1:Y:S02]  /*0370*/  MUFU.RCP R0, R0 ;  /* 0x0000000000007308 */ /* 0x002e640000001000 */
[----:B-1----:R-:W-:-:S06]  /*0380*/  VIADD R3, R0, 0xffffffe ;  /* 0x0ffffffe00037836 */ /* 0x002fcc0000000000 */
[----:B------:R-:W1:Y:S02]  /*0390*/  F2I.FTZ.U32.TRUNC.NTZ R3, R3 ;  /* 0x0000000300037305 */ /* 0x000e64000021f000 */
[----:B-1----:R-:W-:-:S04]  /*03a0*/  IMAD.MOV R6, RZ, RZ, -R3 ;  /* 0x000000ffff067224 */ /* 0x002fc800078e0a03 */
[----:B------:R-:W-:Y:S01]  /*03b0*/  IMAD.MOV.U32 R2, RZ, RZ, R6 ;  /* 0x000000ffff027224 */ /* 0x000fe200078e0006 */
[----:B------:R-:W-:-:S03]  /*03c0*/  IABS R6, R11 ;  /* 0x0000000b00067213 */ /* 0x000fc60000000000 */
[----:B------:R-:W-:Y:S02]  /*03d0*/  IMAD R5, R2, R7, RZ ;  /* 0x0000000702057224 */ /* 0x000fe400078e02ff */
[----:B------:R-:W-:Y:S02]  /*03e0*/  IMAD.MOV.U32 R2, RZ, RZ, RZ ;  /* 0x000000ffff027224 */ /* 0x000fe400078e00ff */
[----:B------:R-:W-:Y:S02]  /*03f0*/  IMAD.MOV R0, RZ, RZ, -R6 ;  /* 0x000000ffff007224 */ /* 0x000fe400078e0a06 */
[----:B------:R-:W-:Y:S01]  /*0400*/  IMAD.HI.U32 R2, R3, R5, R2 ;  /* 0x0000000503027227 */ /* 0x000fe200078e0002 */
[----:B------:R-:W1:Y:S01]  /*0410*/  LDC R6, c[0x0][0x230] ;  /* 0x00008c00ff067b82 */ /* 0x000e620000000800 */
[----:B0-----:R-:W-:-:S04]  /*0420*/  LOP3.LUT R3, R40, 0xff, RZ, 0xc0, !PT ;  /* 0x000000ff28037812 */ /* 0x001fc800078ec0ff */
[----:B------:R-:W-:-:S04]  /*0430*/  IMAD.HI.U32 R2, R2, R9, RZ ;  /* 0x0000000902027227 */ /* 0x000fc800078e00ff */
[----:B------:R-:W-:-:S05]  /*0440*/  IMAD R0, R2, R0, R9 ;  /* 0x0000000002007224 */ /* 0x000fca00078e0209 */
[----:B------:R-:W-:Y:S01]  /*0450*/  ISETP.GT.U32.AND P1, PT, R7, R0, PT ;  /* 0x000000000700720c */ /* 0x000fe20003f24070 */
[----:B-1----:R-:W-:-:S12]  /*0460*/  VIADD R6, R6, 0x7f ;  /* 0x0000007f06067836 */ /* 0x002fd80000000000 */
[----:B------:R-:W-:Y:S02]  /*0470*/  @!P1 IMAD.IADD R0, R0, 0x1, -R7 ;  /* 0x0000000100009824 */ /* 0x000fe400078e0a07 */
[----:B------:R-:W-:Y:S01]  /*0480*/  @!P1 VIADD R2, R2, 0x1 ;  /* 0x0000000102029836 */ /* 0x000fe20000000000 */
[----:B------:R-:W-:Y:S02]  /*0490*/  ISETP.NE.AND P1, PT, R11, RZ, PT ;  /* 0x000000ff0b00720c */ /* 0x000fe40003f25270 */
[----:B------:R-:W-:Y:S02]  /*04a0*/  ISETP.GE.U32.AND P0, PT, R0, R7, PT ;  /* 0x000000070000720c */ /* 0x000fe40003f06070 */
[----:B------:R-:W-:-:S04]  /*04b0*/  LOP3.LUT R0, R4, R11, RZ, 0x3c, !PT ;  /* 0x0000000b04007212 */ /* 0x000fc800078e3cff */
[----:B------:R-:W-:-:S07]  /*04c0*/  ISETP.GE.AND P2, PT, R0, RZ, PT ;  /* 0x000000ff0000720c */ /* 0x000fce0003f46270 */
[----:B------:R-:W-:Y:S01]  /*04d0*/  @P0 VIADD R2, R2, 0x1 ;  /* 0x0000000102020836 */ /* 0x000fe20000000000 */
[----:B------:R-:W-:-:S05]  /*04e0*/  ISETP.GE.AND P0, PT, R6, 0x80, PT ;  /* 0x000000800600780c */ /* 0x000fca0003f06270 */
[----:B------:R-:W-:Y:S01]  /*04f0*/  @!P2 IMAD.MOV R2, RZ, RZ, -R2 ;  /* 0x000000ffff02a224 */ /* 0x000fe200078e0a02 */
[----:B------:R-:W-:-:S05]  /*0500*/  @!P1 LOP3.LUT R2, RZ, R11, RZ, 0x33, !PT ;  /* 0x0000000bff029212 */ /* 0x000fca00078e33ff */
[----:B------:R-:W-:Y:S02]  /*0510*/  IMAD.MOV R0, RZ, RZ, -R2 ;  /* 0x000000ffff007224 */ /* 0x000fe400078e0a02 */
[----:B------:R-:W-:Y:S02]  /*0520*/  IMAD.SHL.U32 R12, R2, 0x10, RZ ;  /* 0x00000010020c7824 */ /* 0x000fe400078e00ff */
[----:B------:R-:W-:-:S04]  /*0530*/  IMAD R0, R11, R0, R4 ;  /* 0x000000000b007224 */ /* 0x000fc800078e0204 */
[----:B------:R-:W-:-:S04]  /*0540*/  IMAD.IADD R0, R8, 0x1, R0 ;  /* 0x0000000108007824 */ /* 0x000fc800078e0200 */
[----:B------:R-:W-:-:S05]  /*0550*/  IMAD R41, R0, 0x100, R3 ;  /* 0x0000010000297824 */ /* 0x000fca00078e0203 */
[----:B------:R0:W-:Y:S04]  /*0560*/  STL [R1+0x2ac], R41 ;  /* 0x0002ac2901007387 */ /* 0x0001e80000100800 */
[----:B------:R0:W-:Y:S01]  /*0570*/  STL [R1+0x2a4], R12 ;  /* 0x0002a40c01007387 */ /* 0x0001e20000100800 */
[----:B------:R-:W-:Y:S05]  /*0580*/  @!P0 BRA `(.L_x_0) ;  /* 0x0000009c00e08947 */ /* 0x000fea0003800000 */
[----:B------:R-:W-:Y:S01]  /*0590*/  IABS R13, R20 ;  /* 0x00000014000d7213 */ /* 0x000fe20000000000 */
[----:B------:R-:W-:Y:S01]  /*05a0*/  ULDC UR17, c[0x0][0x23c] ;  /* 0x00008f0000117ab9 */ /* 0x000fe20000000800 */
[----:B------:R-:W-:Y:S01]  /*05b0*/  IABS R16, R21 ;  /* 0x0000001500107213 */ /* 0x000fe20000000000 */
[----:B------:R-:W-:Y:S01]  /*05c0*/  ULDC.64 UR4, c[0x0][0x218] ;  /* 0x0000860000047ab9 */ /* 0x000fe20000000a00 */
[----:B------:R-:W1:Y:S01]  /*05d0*/  I2F.RP R0, R13 ;  /* 0x0000000d00007306 */ /* 0x000e620000209400 */
[----:B------:R-:W-:Y:S01]  /*05e0*/  SHF.R.U32.HI R4, RZ, 0x7, R40 ;  /* 0x00000007ff047819 */ /* 0x000fe20000011628 */
[----:B------:R-:W-:Y:S01]  /*05f0*/  ULDC.64 UR6, c[0x0][0x210] ;  /* 0x0000840000067ab9 */ /* 0x000fe20000000a00 */
[----:B------:R-:W-:Y:S01]  /*0600*/  ISETP.GE.AND P4, PT, R41, RZ, PT ;  /* 0x000000ff2900720c */ /* 0x000fe20003f86270 */
[----:B------:R-:W-:Y:S01]  /*0610*/  IMAD.MOV.U32 R125, RZ, RZ, RZ ;  /* 0x000000ffff7d7224 */ /* 0x000fe200078e00ff */
[----:B------:R-:W-:Y:S02]  /*0620*/  SGXT.U32 R4, R4, 0x1 ;  /* 0x000000010404781a */ /* 0x000fe40000000000 */
[----:B------:R-:W-:Y:S01]  /*0630*/  CS2R R32, SRZ ;  /* 0x0000000000207805 */ /* 0x000fe2000001ff00 */
[----:B------:R-:W2:Y:S01]  /*0640*/  I2F.RP R7, R16 ;  /* 0x0000001000077306 */ /* 0x000ea20000209400 */
[----:B0-----:R-:W-:Y:S01]  /*0650*/  LOP3.LUT R12, R12, R4, RZ, 0xfc, !PT ;  /* 0x000000040c0c7212 */ /* 0x001fe200078efcff */
[----:B------:R-:W-:-:S03]  /*0660*/  IMAD.MOV.U32 R4, RZ, RZ, RZ ;  /* 0x000000ffff047224 */ /* 0x000fc600078e00ff */
[C---:B------:R-:W-:Y:S02]  /*0670*/  LOP3.LUT R18, R12.reuse, 0xa, RZ, 0xfc, !PT ;  /* 0x0000000a0c127812 */ /* 0x040fe400078efcff */
[C---:B------:R-:W-:Y:S01]  /*0680*/  LOP3.LUT R14, R12.reuse, 0xc, RZ, 0xfc, !PT ;  /* 0x0000000c0c0e7812 */ /* 0x040fe200078efcff */
[----:B-1----:R-:W0:Y:S01]  /*0690*/  MUFU.RCP R0, R0 ;  /* 0x0000000000007308 */ /* 0x002e220000001000 */
[C---:B------:R-:W-:Y:S02]  /*06a0*/  LOP3.LUT R22, R12.reuse, 0x8, RZ, 0xfc, !PT ;  /* 0x000000080c167812 */ /* 0x040fe400078efcff */
[C---:B------:R-:W-:Y:S02]  /*06b0*/  LOP3.LUT R23, R12.reuse, 0x6, RZ, 0xfc, !PT ;  /* 0x000000060c177812 */ /* 0x040fe400078efcff */
[----:B------:R-:W-:Y:S02]  /*06c0*/  IABS R15, R22 ;  /* 0x00000016000f7213 */ /* 0x000fe40000000000 */
[----:B------:R-:W-:Y:S01]  /*06d0*/  LOP3.LUT R24, R12, 0x4, RZ, 0xfc, !PT ;  /* 0x000000040c187812 */ /* 0x000fe200078efcff */
[----:B--2---:R-:W1:Y:S01]  /*06e0*/  MUFU.RCP R7, R7 ;  /* 0x0000000700077308 */ /* 0x004e620000001000 */
[----:B------:R-:W-:-:S02]  /*06f0*/  IABS R17, R23 ;  /* 0x0000001700117213 */ /* 0x000fc40000000000 */
[----:B------:R-:W-:Y:S02]  /*0700*/  IABS R19, R24 ;  /* 0x0000001800137213 */ /* 0x000fe40000000000 */
[C---:B------:R-:W-:Y:S02]  /*0710*/  LOP3.LUT R25, R12.reuse, 0x2, RZ, 0xfc, !PT ;  /* 0x000000020c197812 */ /* 0x040fe400078efcff */
[----:B------:R-:W-:Y:S01]  /*0720*/  ISETP.GE.AND P2, PT, R12, RZ, PT ;  /* 0x000000ff0c00720c */ /* 0x000fe20003f46270 */
[----:B0-----:R-:W-:-:S04]  /*0730*/  VIADD R2, R0, 0xffffffe ;  /* 0x0ffffffe00027836 */ /* 0x001fc80000000000 */
[----:B------:R0:W2:Y:S01]  /*0740*/  F2I.FTZ.U32.TRUNC.NTZ R3, R2 ;  /* 0x0000000200037305 */ /* 0x0000a2000021f000 */
[----:B-1----:R-:W-:Y:S01]  /*0750*/  VIADD R5, R7, 0xffffffe ;  /* 0x0ffffffe07057836 */ /* 0x002fe20000000000 */
[----:B------:R-:W-:Y:S01]  /*0760*/  LOP3.LUT R7, R12, 0xe, RZ, 0xfc, !PT ;  /* 0x0000000e0c077812 */ /* 0x000fe200078efcff */
[----:B0-----:R-:W-:-:S05]  /*0770*/  IMAD.MOV.U32 R2, RZ, RZ, RZ ;  /* 0x000000ffff027224 */ /* 0x001fca00078e00ff */
[----:B------:R-:W0:Y:S01]  /*0780*/  F2I.FTZ.U32.TRUNC.NTZ R5, R5 ;  /* 0x0000000500057305 */ /* 0x000e22000021f000 */
[----:B------:R-:W-:Y:S01]  /*0790*/  IABS R0, R7 ;  /* 0x0000000700007213 */ /* 0x000fe20000000000 */
[----:B--2---:R-:W-:-:S04]  /*07a0*/  IMAD.MOV R8, RZ, RZ, -R3 ;  /* 0x000000ffff087224 */ /* 0x004fc800078e0a03 */
[----:B------:R-:W-:Y:S01]  /*07b0*/  IMAD R9, R8, R13, RZ ;  /* 0x0000000d08097224 */ /* 0x000fe200078e02ff */
[----:B------:R-:W-:-:S03]  /*07c0*/  IABS R8, R41 ;  /* 0x0000002900087213 */ /* 0x000fc60000000000 */
[----:B------:R-:W-:-:S04]  /*07d0*/  IMAD.HI.U32 R2, R3, R9, R2 ;  /* 0x0000000903027227 */ /* 0x000fc800078e0002 */
[----:B0-----:R-:W-:Y:S02]  /*07e0*/  IMAD.MOV R11, RZ, RZ, -R5 ;  /* 0x000000ffff0b7224 */ /* 0x001fe400078e0a05 */
[----:B------:R-:W-:-:S04]  /*07f0*/  IMAD.HI.U32 R2, R2, R8, RZ ;  /* 0x0000000802027227 */ /* 0x000fc800078e00ff */
[----:B------:R-:W-:Y:S01]  /*0800*/  IMAD R3, R11, R16, RZ ;  /* 0x000000100b037224 */ /* 0x000fe200078e02ff */
[----:B------:R-:W-:Y:S01]  /*0810*/  IABS R11, R14 ;  /* 0x0000000e000b7213 */ /* 0x000fe20000000000 */
[----:B------:R-:W-:Y:S02]  /*0820*/  IMAD.MOV R2, RZ, RZ, -R2 ;  /* 0x000000ffff027224 */ /* 0x000fe400078e0a02 */
[----:B------:R-:W-:Y:S01]  /*0830*/  IMAD.HI.U32 R4, R5, R3, R4 ;  /* 0x0000000305047227 */ /* 0x000fe200078e0004 */
[----:B------:R-:W-:-:S03]  /*0840*/  SHF.R.U32.HI R3, RZ, 0x5, R40 ;  /* 0x00000005ff037819 */ /* 0x000fc60000011628 */
[----:B------:R-:W-:Y:S01]  /*0850*/  IMAD.MOV.U32 R5, RZ, RZ, R0 ;  /* 0x000000ffff057224 */ /* 0x000fe200078e0000 */
[----:B------:R-:W-:Y:S02]  /*0860*/  R2UR UR40, R3 ;  /* 0x00000000032872ca */ /* 0x000fe400000e0000 */
[----:B------:R-:W-:Y:S01]  /*0870*/  SHF.R.S32.HI R3, RZ, 0x1f, R6 ;  /* 0x0000001fff037819 */ /* 0x000fe20000011406 */
[----:B------:R-:W-:-:S03]  /*0880*/  IMAD.HI.U32 R0, R4, R5, RZ ;  /* 0x0000000504007227 */ /* 0x000fc600078e00ff */
[----:B------:R-:W-:Y:S01]  /*0890*/  LEA.HI R6, R3, R6, RZ, 0x7 ;  /* 0x0000000603067211 */ /* 0x000fe200078f38ff */
[----:B------:R-:W-:Y:S02]  /*08a0*/  IMAD.MOV R9, RZ, RZ, -R0 ;  /* 0x000000ffff097224 */ /* 0x000fe400078e0a00 */
[C---:B------:R-:W-:Y:S01]  /*08b0*/  IMAD R0, R13.reuse, R2, R8 ;  /* 0x000000020d007224 */ /* 0x040fe200078e0208 */
[----:B------:R-:W-:Y:S01]  /*08c0*/  IABS R2, R18 ;  /* 0x0000001200027213 */ /* 0x000fe20000000000 */
[C---:B------:R-:W-:Y:S01]  /*08d0*/  IMAD R5, R16.reuse, R9, R5 ;  /* 0x0000000910057224 */ /* 0x040fe200078e0205 */
[----:B------:R-:W-:Y:S02]  /*08e0*/  SHF.R.S32.HI R6, RZ, 0x7, R6 ;  /* 0x00000007ff067819 */ /* 0x000fe40000011406 */
[----:B------:R-:W-:Y:S01]  /*08f0*/  ISETP.GT.U32.AND P0, PT, R13, R0, PT ;  /* 0x000000000d00720c */ /* 0x000fe20003f04070 */
[----:B------:R-:W-:Y:S01]  /*0900*/  IMAD.MOV.U32 R9, RZ, RZ, R2 ;  /* 0x000000ffff097224 */ /* 0x000fe200078e0002 */
[----:B------:R-:W-:Y:S01]  /*0910*/  ISETP.GT.U32.AND P1, PT, R16, R5, PT ;  /* 0x000000051000720c */ /* 0x000fe20003f24070 */
[C---:B------:R-:W-:Y:S01]  /*0920*/  IMAD.HI.U32 R2, R4.reuse, R11, RZ ;  /* 0x0000000b04027227 */ /* 0x040fe200078e00ff */
[----:B------:R0:W-:Y:S03]  /*0930*/  STL [R1+0x2a8], R6 ;  /* 0x0002a80601007387 */ /* 0x0001e60000100800 */
[----:B------:R-:W-:-:S04]  /*0940*/  IMAD.HI.U32 R3, R4, R9, RZ ;  /* 0x0000000904037227 */ /* 0x000fc800078e00ff */
[----:B------:R-:W-:Y:S02]  /*0950*/  IMAD.MOV R2, RZ, RZ, -R2 ;  /* 0x000000ffff027224 */ /* 0x000fe400078e0a02 */
[----:B------:R-:W-:Y:S02]  /*0960*/  @!P0 IMAD.IADD R0, R0, 0x1, -R13 ;  /* 0x0000000100008824 */ /* 0x000fe400078e0a0d */
[----:B------:R-:W-:Y:S02]  /*0970*/  IMAD.MOV R10, RZ, RZ, -R3 ;  /* 0x000000ffff0a7224 */ /* 0x000fe400078e0a03 */
[----:B------:R-:W-:Y:S01]  /*0980*/  IMAD R8, R16, R2, R11 ;  /* 0x0000000210087224 */ /* 0x000fe200078e020b */
[----:B------:R-:W-:Y:S01]  /*0990*/  ISETP.GT.U32.AND P0, PT, R13, R0, PT ;  /* 0x000000000d00720c */ /* 0x000fe20003f04070 */
[----:B------:R-:W-:-:S03]  /*09a0*/  IMAD.HI.U32 R2, R4, R15, RZ ;  /* 0x0000000f04027227 */ /* 0x000fc600078e00ff */
[----:B------:R-:W-:Y:S01]  /*09b0*/  ISETP.GT.U32.AND P3, PT, R16, R8, PT ;  /* 0x000000081000720c */ /* 0x000fe20003f64070 */
[----:B------:R-:W-:-:S04]  /*09c0*/  IMAD.HI.U32 R3, R4, R17, RZ ;  /* 0x0000001104037227 */ /* 0x000fc800078e00ff */
[----:B------:R-:W-:Y:S02]  /*09d0*/  IMAD R9, R16, R10, R9 ;  /* 0x0000000a10097224 */ /* 0x000fe400078e0209 */
[----:B------:R-:W-:Y:S02]  /*09e0*/  IMAD.MOV R10, RZ, RZ, -R2 ;  /* 0x000000ffff0a7224 */ /* 0x000fe400078e0a02 */
[----:B------:R-:W-:Y:S01]  /*09f0*/  IMAD.HI.U32 R2, R4, R19, RZ ;  /* 0x0000001304027227 */ /* 0x000fe200078e00ff */
[----:B------:R-:W-:-:S03]  /*0a00*/  ISETP.GT.U32.AND P5, PT, R16, R9, PT ;  /* 0x000000091000720c */ /* 0x000fc60003fa4070 */
[----:B------:R-:W-:Y:S02]  /*0a10*/  IMAD.MOV R3, RZ, RZ, -R3 ;  /* 0x000000ffff037224 */ /* 0x000fe400078e0a03 */
[----:B------:R-:W-:Y:S01]  /*0a20*/  IMAD R10, R16, R10, R15 ;  /* 0x0000000a100a7224 */ /* 0x000fe200078e020f */
[----:B------:R-:W-:Y:S01]  /*0a30*/  IABS R15, R25 ;  /* 0x00000019000f7213 */ /* 0x000fe20000000000 */
[----:B------:R-:W-:Y:S01]  /*0a40*/  @!P0 IMAD.IADD R0, R0, 0x1, -R13 ;  /* 0x0000000100008824 */ /* 0x000fe200078e0a0d */
[----:B------:R-:W-:Y:S01]  /*0a50*/  ISETP.NE.AND P0, PT, R20, RZ, PT ;  /* 0x000000ff1400720c */ /* 0x000fe20003f05270 */
[----:B------:R-:W-:Y:S02]  /*0a60*/  IMAD.MOV R2, RZ, RZ, -R2 ;  /* 0x000000ffff027224 */ /* 0x000fe400078e0a02 */
[C---:B------:R-:W-:Y:S01]  /*0a70*/  IMAD R11, R16.reuse, R3, R17 ;  /* 0x00000003100b7224 */ /* 0x040fe200078e0211 */
[----:B------:R-:W-:Y:S01]  /*0a80*/  IABS R17, R12 ;  /* 0x0000000c00117213 */ /* 0x000fe20000000000 */
[----:B------:R-:W-:Y:S01]  /*0a90*/  @!P1 IMAD.IADD R5, R5, 0x1, -R16 ;  /* 0x0000000105059824 */ /* 0x000fe200078e0a10 */
[----:B------:R-:W-:Y:S01]  /*0aa0*/  ISETP.GT.U32.AND P1, PT, R16, R10, PT ;  /* 0x0000000a1000720c */ /* 0x000fe20003f24070 */
[----:B------:R-:W-:-:S02]  /*0ab0*/  IMAD.MOV.U32 R3, RZ, RZ, R0 ;  /* 0x000000ffff037224 */ /* 0x000fc400078e0000 */
[C---:B------:R-:W-:Y:S01]  /*0ac0*/  IMAD R12, R16.reuse, R2, R19 ;  /* 0x00000002100c7224 */ /* 0x040fe200078e0213 */
[----:B------:R-:W-:Y:S01]  /*0ad0*/  ISETP.GT.U32.AND P6, PT, R16, R5, PT ;  /* 0x000000051000720c */ /* 0x000fe20003fc4070 */
[----:B------:R-:W-:-:S04]  /*0ae0*/  IMAD.HI.U32 R2, R4, R15, RZ ;  /* 0x0000000f04027227 */ /* 0x000fc800078e00ff */
[----:B------:R-:W-:Y:S01]  /*0af0*/  @!P4 IMAD.MOV R3, RZ, RZ, -R3 ;  /* 0x000000ffff03c224 */ /* 0x000fe200078e0a03 */
[----:B------:R-:W-:Y:S01]  /*0b00*/  ISETP.GT.U32.AND P4, PT, R16, R11, PT ;  /* 0x0000000b1000720c */ /* 0x000fe20003f84070 */
[----:B------:R-:W-:Y:S01]  /*0b10*/  IMAD.MOV R2, RZ, RZ, -R2 ;  /* 0x000000ffff027224 */ /* 0x000fe200078e0a02 */
[----:B------:R-:W-:Y:S01]  /*0b20*/  @!P0 LOP3.LUT R3, RZ, R20, RZ, 0x33, !PT ;  /* 0x00000014ff038212 */ /* 0x000fe200078e33ff */
[----:B------:R-:W-:Y:S01]  /*0b30*/  @!P3 IMAD.IADD R8, R8, 0x1, -R16 ;  /* 0x000000010808b824 */ /* 0x000fe200078e0a10 */
[C---:B------:R-:W-:Y:S01]  /*0b40*/  ISETP.GT.U32.AND P3, PT, R16.reuse, R12, PT ;  /* 0x0000000c1000720c */ /* 0x040fe20003f64070 */
[----:B------:R-:W-:Y:S01]  /*0b50*/  IMAD R13, R16, R2, R15 ;  /* 0x00000002100d7224 */ /* 0x000fe200078e020f */
[----:B------:R-:W-:Y:S01]  /*0b60*/  ISETP.GE.AND P0, PT, R7, RZ, PT ;  /* 0x000000ff0700720c */ /* 0x000fe20003f06270 */
[----:B------:R-:W-:Y:S01]  /*0b70*/  IMAD.HI.U32 R4, R4, R17, RZ ;  /* 0x0000001104047227 */ /* 0x000fe200078e00ff */
[----:B------:R-:W-:-:S03]  /*0b80*/  SHF.R.S32.HI R2, RZ, 0x7, R40 ;  /* 0x00000007ff027819 */ /* 0x000fc60000011428 */
[----:B------:R-:W-:Y:S01]  /*0b90*/  @!P5 IMAD.IADD R9, R9, 0x1, -R16 ;  /* 0x000000010909d824 */ /* 0x000fe200078e0a10 */
[----:B------:R-:W-:Y:S01]  /*0ba0*/  ISETP.GT.U32.AND P5, PT, R16, R13, PT ;  /* 0x0000000d1000720c */ /* 0x000fe20003fa4070 */
[----:B------:R-:W-:Y:S01]  /*0bb0*/  IMAD.MOV R4, RZ, RZ, -R4 ;  /* 0x000000ffff047224 */ /* 0x000fe200078e0a04 */
[----:B------:R-:W-:Y:S01]  /*0bc0*/  SGXT R2, R2, 0x1 ;  /* 0x000000010202781a */ /* 0x000fe20000000200 */
[--C-:B------:R-:W-:Y:S01]  /*0bd0*/  @!P1 IMAD.IADD R10, R10, 0x1, -R16.reuse ;  /* 0x000000010a0a9824 */ /* 0x100fe200078e0a10 */
[----:B------:R-:W-:Y:S01]  /*0be0*/  ISETP.GE.AND P1, PT, R14, RZ, PT ;  /* 0x000000ff0e00720c */ /* 0x000fe20003f26270 */
[--C-:B------:R-:W-:Y:S01]  /*0bf0*/  @!P6 IMAD.IADD R5, R5, 0x1, -R16.reuse ;  /* 0x000000010505e824 */ /* 0x100fe200078e0a10 */
[C---:B------:R-:W-:Y:S01]  /*0c00*/  ISETP.GT.U32.AND P6, PT, R16.reuse, R8, PT ;  /* 0x000000081000720c */ /* 0x040fe20003fc4070 */
[--C-:B------:R-:W-:Y:S01]  /*0c10*/  @!P4 IMAD.IADD R11, R11, 0x1, -R16.reuse ;  /* 0x000000010b0bc824 */ /* 0x100fe200078e0a10 */
[C---:B------:R-:W-:Y:S01]  /*0c20*/  ISETP.GT.U32.AND P4, PT, R16.reuse, R9, PT ;  /* 0x000000091000720c */ /* 0x040fe20003f84070 */
[----:B------:R-:W-:Y:S01]  /*0c30*/  IMAD R14, R16, R4, R17 ;  /* 0x00000004100e7224 */ /* 0x000fe200078e0211 */
[----:B------:R-:W-:Y:S01]  /*0c40*/  LOP3.LUT R4, R40, 0x7f, RZ, 0xc0, !PT ;  /* 0x0000007f28047812 */ /* 0x000fe200078ec0ff */
[--C-:B------:R-:W-:Y:S01]  /*0c50*/  @!P3 IMAD.IADD R12, R12, 0x1, -R16.reuse ;  /* 0x000000010c0cb824 */ /* 0x100fe200078e0a10 */
[----:B------:R-:W-:Y:S01]  /*0c60*/  LOP3.LUT R2, R2, 0x90, RZ, 0xc0, !PT ;  /* 0x0000009002027812 */ /* 0x000fe200078ec0ff */
[--C-:B------:R-:W-:Y:S01]  /*0c70*/  @!P5 IMAD.IADD R13, R13, 0x1, -R16.reuse ;  /* 0x000000010d0dd824 */ /* 0x100fe200078e0a10 */
[C---:B------:R-:W-:Y:S01]  /*0c80*/  ISETP.GT.U32.AND P3, PT, R16.reuse, R14, PT ;  /* 0x0000000e1000720c */ /* 0x040fe20003f64070 */
[----:B------:R-:W-:Y:S01]  /*0c90*/  @!P0 IMAD.MOV R5, RZ, RZ, -R5 ;  /* 0x000000ffff058224 */ /* 0x000fe200078e0a05 */
[----:B------:R-:W-:Y:S01]  /*0ca0*/  ISETP.GT.U32.AND P5, PT, R16, R10, PT ;  /* 0x0000000a1000720c */ /* 0x000fe20003fa4070 */
[----:B------:R-:W-:Y:S01]  /*0cb0*/  IMAD R4, R4, UR17, RZ ;  /* 0x0000001104047c24 */ /* 0x000fe2000f8e02ff */
[----:B------:R-:W-:Y:S01]  /*0cc0*/  ISETP.GT.U32.AND P0, PT, R16, R12, PT ;  /* 0x0000000c1000720c */ /* 0x000fe20003f04070 */
[--C-:B------:R-:W-:Y:S01]  /*0cd0*/  @!P6 IMAD.IADD R8, R8, 0x1, -R16.reuse ;  /* 0x000000010808e824 */ /* 0x100fe200078e0a10 */
[C---:B------:R-:W-:Y:S01]  /*0ce0*/  ISETP.GT.U32.AND P6, PT, R16.reuse, R13, PT ;  /* 0x0000000d1000720c */ /* 0x040fe20003fc4070 */
[----:B------:R-:W-:Y:S01]  /*0cf0*/  @!P4 IMAD.IADD R9, R9, 0x1, -R16 ;  /* 0x000000010909c824 */ /* 0x000fe200078e0a10 */
[----:B------:R-:W-:Y:S01]  /*0d00*/  ISETP.GT.U32.AND P4, PT, R16, R11, PT ;  /* 0x0000000b1000720c */ /* 0x000fe20003f84070 */
[----:B------:R-:W-:Y:S01]  /*0d10*/  IMAD.MOV.U32 R7, RZ, RZ, R8 ;  /* 0x000000ffff077224 */ /* 0x000fe200078e0008 */
[----:B------:R-:W-:Y:S01]  /*0d20*/  LOP3.LUT R8, RZ, R21, RZ, 0x33, !PT ;  /* 0x00000015ff087212 */ /* 0x000fe200078e33ff */
[----:B------:R-:W-:Y:S01]  /*0d30*/  IMAD.SHL.U32 R0, R40, 0x100, RZ ;  /* 0x0000010028007824 */ /* 0x000fe200078e00ff */
[----:B------:R-:W-:Y:S01]  /*0d40*/  USHF.L.U32 UR17, UR17, 0x7, URZ ;  /* 0x0000000711117899 */ /* 0x000fe2000800063f */
[--C-:B------:R-:W-:Y:S01]  /*0d50*/  @!P3 IMAD.IADD R14, R14, 0x1, -R16.reuse ;  /* 0x000000010e0eb824 */ /* 0x100fe200078e0a10 */
[----:B------:R-:W-:Y:S01]  /*0d60*/  ISETP.GE.AND P3, PT, R18, RZ, PT ;  /* 0x000000ff1200720c */ /* 0x000fe20003f66270 */
[----:B------:R-:W-:Y:S01]  /*0d70*/  @!P1 IMAD.MOV R7, RZ, RZ, -R7 ;  /* 0x000000ffff079224 */ /* 0x000fe200078e0a07 */
[----:B------:R-:W-:Y:S01]  /*0d80*/  USHF.L.U32 UR41, UR17, 0x1, URZ ;  /* 0x0000000111297899 */ /* 0x000fe2000800063f */
[--C-:B------:R-:W-:Y:S01]  /*0d90*/  @!P5 IMAD.IADD R10, R10, 0x1, -R16.reuse ;  /* 0x000000010a0ad824 */ /* 0x100fe200078e0a10 */
[----:B------:R-:W-:Y:S01]  /*0da0*/  ISETP.GT.U32.AND P1, PT, R16, R14, PT ;  /* 0x0000000e1000720c */ /* 0x000fe20003f24070 */
[--C-:B------:R-:W-:Y:S01]  /*0db0*/  @!P0 IMAD.IADD R12, R12, 0x1, -R16.reuse ;  /* 0x000000010c0c8824 */ /* 0x100fe200078e0a10 */
[----:B------:R-:W-:Y:S01]  /*0dc0*/  ISETP.GE.AND P5, PT, R22, RZ, PT ;  /* 0x000000ff1600720c */ /* 0x000fe20003fa6270 */
[--C-:B------:R-:W-:Y:S01]  /*0dd0*/  @!P4 IMAD.IADD R11, R11, 0x1, -R16.reuse ;  /* 0x000000010b0bc824 */ /* 0x100fe200078e0a10 */
[----:B------:R-:W-:Y:S01]  /*0de0*/  ISETP.GE.AND P4, PT, R23, RZ, PT ;  /* 0x000000ff1700720c */ /* 0x000fe20003f86270 */
[----:B------:R-:W-:Y:S01]  /*0df0*/  @!P6 IMAD.IADD R13, R13, 0x1, -R16 ;  /* 0x000000010d0de824 */ /* 0x000fe200078e0a10 */
[----:B------:R-:W-:Y:S01]  /*0e00*/  ISETP.GE.AND P0, PT, R24, RZ, PT ;  /* 0x000000ff1800720c */ /* 0x000fe20003f06270 */
[----:B------:R-:W-:Y:S01]  /*0e10*/  IMAD.SHL.U32 R15, R40, 0x2, RZ ;  /* 0x00000002280f7824 */ /* 0x000fe200078e00ff */
[----:B------:R-:W-:Y:S01]  /*0e20*/  ISETP.GE.AND P6, PT, R25, RZ, PT ;  /* 0x000000ff1900720c */ /* 0x000fe20003fc6270 */
[----:B------:R-:W1:Y:S01]  /*0e30*/  LDC R24, c[0x0][0x238] ;  /* 0x00008e00ff187b82 */ /* 0x000e620000000800 */
[----:B------:R-:W-:-:S02]  /*0e40*/  @!P3 IMAD.MOV R9, RZ, RZ, -R9 ;  /* 0x000000ffff09b224 */ /* 0x000fc400078e0a09 */
[----:B------:R-:W-:Y:S01]  /*0e50*/  LOP3.LUT R0, R0, 0xc07e, R15, 0xc8, !PT ;  /* 0x0000c07e00007812 */ /* 0x000fe200078ec80f */
[----:B------:R-:W-:Y:S01]  /*0e60*/  @!P1 IMAD.IADD R14, R14, 0x1, -R16 ;  /* 0x000000010e0e9824 */ /* 0x000fe200078e0a10 */
[----:B------:R-:W-:Y:S01]  /*0e70*/  ISETP.NE.AND P1, PT, R21, RZ, PT ;  /* 0x000000ff1500720c */ /* 0x000fe20003f25270 */
[----:B------:R-:W-:Y:S01]  /*0e80*/  @!P5 IMAD.MOV R10, RZ, RZ, -R10 ;  /* 0x000000ffff0ad224 */ /* 0x000fe200078e0a0a */
[----:B------:R-:W-:Y:S01]  /*0e90*/  LEA R16, P3, R4, UR4, 0x1 ;  /* 0x0000000404107c11 */ /* 0x000fe2000f8608ff */
[----:B------:R-:W-:Y:S01]  /*0ea0*/  @!P4 IMAD.MOV R11, RZ, RZ, -R11 ;  /* 0x000000ffff0bc224 */ /* 0x000fe200078e0a0b */
[C---:B------:R-:W-:Y:S01]  /*0eb0*/  SEL R5, R8.reuse, R5, !P1 ;  /* 0x0000000508057207 */ /* 0x040fe20004800000 */
[----:B------:R-:W-:Y:S01]  /*0ec0*/  @!P0 IMAD.MOV R12, RZ, RZ, -R12 ;  /* 0x000000ffff0c8224 */ /* 0x000fe200078e0a0c */
[----:B------:R-:W-:Y:S01]  /*0ed0*/  SEL R7, R8, R7, !P1 ;  /* 0x0000000708077207 */ /* 0x000fe20004800000 */
[----:B------:R-:W-:Y:S01]  /*0ee0*/  @!P6 IMAD.MOV R13, RZ, RZ, -R13 ;  /* 0x000000ffff0de224 */ /* 0x000fe200078e0a0d */
[----:B------:R-:W-:Y:S01]  /*0ef0*/  LEA.HI.X.SX32 R20, R4, UR5, 0x1, P3 ;  /* 0x0000000504147c11 */ /* 0x000fe200098f0eff */
[----:B------:R-:W-:Y:S01]  /*0f00*/  @!P2 IMAD.MOV R14, RZ, RZ, -R14 ;  /* 0x000000ffff0ea224 */ /* 0x000fe200078e0a0e */
[----:B------:R-:W-:Y:S01]  /*0f10*/  ULDC UR5, c[0x0][0x240] ;  /* 0x0000900000057ab9 */ /* 0x000fe20000000800 */
[C---:B------:R-:W-:Y:S01]  /*0f20*/  SEL R9, R8.reuse, R9, !P1 ;  /* 0x0000000908097207 */ /* 0x040fe20004800000 */
[----:B------:R-:W-:Y:S01]  /*0f30*/  IMAD R5, R5, UR5, RZ ;  /* 0x0000000505057c24 */ /* 0x000fe2000f8e02ff */
[C---:B------:R-:W-:Y:S01]  /*0f40*/  SEL R10, R8.reuse, R10, !P1 ;  /* 0x0000000a080a7207 */ /* 0x040fe20004800000 */
[----:B------:R-:W-:Y:S01]  /*0f50*/  IMAD R7, R7, UR5, RZ ;  /* 0x0000000507077c24 */ /* 0x000fe2000f8e02ff */
[C---:B------:R-:W-:Y:S01]  /*0f60*/  SEL R11, R8.reuse, R11, !P1 ;  /* 0x0000000b080b7207 */ /* 0x040fe20004800000 */
[----:B------:R-:W-:Y:S01]  /*0f70*/  ULDC UR4, c[0x0][0x234] ;  /* 0x00008d0000047ab9 */ /* 0x000fe20000000800 */
[C---:B------:R-:W-:Y:S01]  /*0f80*/  SEL R12, R8.reuse, R12, !P1 ;  /* 0x0000000c080c7207 */ /* 0x040fe20004800000 */
[----:B------:R-:W-:Y:S01]  /*0f90*/  IMAD R129, R3, UR4, RZ ;  /* 0x0000000403817c24 */ /* 0x000fe2000f8e02ff */
[C---:B------:R-:W-:Y:S01]  /*0fa0*/  SEL R13, R8.reuse, R13, !P1 ;  /* 0x0000000d080d7207 */ /* 0x040fe20004800000 */
[----:B------:R-:W-:Y:S01]  /*0fb0*/  IMAD R9, R9, UR5, RZ ;  /* 0x0000000509097c24 */ /* 0x000fe2000f8e02ff */
[----:B------:R-:W-:Y:S01]  /*0fc0*/  SEL R8, R8, R14, !P1 ;  /* 0x0000000e08087207 */ /* 0x000fe20004800000 */
[----:B------:R-:W-:Y:S01]  /*0fd0*/  IMAD R3, R12, UR5, RZ ;  /* 0x000000050c037c24 */ /* 0x000fe2000f8e02ff */
[-C--:B------:R-:W-:Y:S01]  /*0fe0*/  LEA R17, P0, R5, R16.reuse, 0x1 ;  /* 0x0000001005117211 */ /* 0x080fe200078008ff */
[----:B------:R-:W-:Y:S01]  /*0ff0*/  IMAD R10, R10, UR5, RZ ;  /* 0x000000050a0a7c24 */ /* 0x000fe2000f8e02ff */
[----:B------:R-:W-:Y:S01]  /*1000*/  LEA R18, P6, R7, R16, 0x1 ;  /* 0x0000001007127211 */ /* 0x000fe200078c08ff */
[----:B------:R-:W-:Y:S01]  /*1010*/  IMAD R8, R8, UR5, RZ ;  /* 0x0000000508087c24 */ /* 0x000fe2000f8e02ff */
[----:B------:R-:W-:Y:S01]  /*1020*/  LOP3.LUT R15, R2, 0x7e, R15, 0x78, !PT ;  /* 0x0000007e020f7812 */ /* 0x000fe200078e780f */
[----:B------:R-:W-:Y:S01]  /*1030*/  IMAD.SHL.U32 R2, R40, 0x20, RZ ;  /* 0x0000002028027824 */ /* 0x000fe200078e00ff */
[----:B------:R-:W-:Y:S01]  /*1040*/  LEA.HI.X.SX32 R12, R5, R20, 0x1, P0 ;  /* 0x00000014050c7211 */ /* 0x000fe200000f0eff */
[----:B------:R-:W-:Y:S01]  /*1050*/  IMAD R11, R11, UR5, RZ ;  /* 0x000000050b0b7c24 */ /* 0x000fe2000f8e02ff */
[-C--:B------:R-:W-:Y:S01]  /*1060*/  LEA R93, P0, R8, R16.reuse, 0x1 ;  /* 0x00000010085d7211 */ /* 0x080fe200078008ff */
[----:B------:R-:W-:Y:S01]  /*1070*/  IMAD R4, R13, UR5, RZ ;  /* 0x000000050d047c24 */ /* 0x000fe2000f8e02ff */
[----:B------:R-:W-:Y:S01]  /*1080*/  LEA R113, P2, R3, R16, 0x1 ;  /* 0x0000001003717211 */ /* 0x000fe200078408ff */
[C---:B-1----:R-:W-:Y:S01]  /*1090*/  IMAD R51, R24.reuse, 0xfe, RZ ;  /* 0x000000fe18337824 */ /* 0x042fe200078e02ff */
[----:B------:R-:W-:Y:S01]  /*10a0*/  LEA.HI.X.SX32 R13, R7, R20, 0x1, P6 ;  /* 0x00000014070d7211 */ /* 0x000fe200030f0eff */
[C---:B------:R-:W-:Y:S01]  /*10b0*/  IMAD R53, R24.reuse, 0xfa, RZ ;  /* 0x000000fa18357824 */ /* 0x040fe200078e02ff */
[-C--:B------:R-:W-:Y:S01]  /*10c0*/  LEA R45, P5, R9, R16.reuse, 0x1 ;  /* 0x00000010092d7211 */ /* 0x080fe200078a08ff */
[----:B------:R-:W-:Y:S01]  /*10d0*/  IMAD R55, R24, 0xf6, RZ ;  /* 0x000000f618377824 */ /* 0x000fe200078e02ff */
[----:B------:R-:W-:Y:S01]  /*10e0*/  LEA R91, P4, R10, R16, 0x1 ;  /* 0x000000100a5b7211 */ /* 0x000fe200078808ff */
[C---:B------:R-:W-:Y:S01]  /*10f0*/  IMAD R57, R24.reuse, 0xf2, RZ ;  /* 0x000000f218397824 */ /* 0x040fe200078e02ff */
[----:B------:R-:W-:Y:S01]  /*1100*/  LEA R19, P6, R129, UR6, 0x1 ;  /* 0x0000000681137c11 */ /* 0x000fe2000f8c08ff */
[----:B------:R-:W-:Y:S01]  /*1110*/  IMAD R59, R24, 0xee, RZ ;  /* 0x000000ee183b7824 */ /* 0x000fe200078e02ff */
[----:B------:R-:W-:Y:S01]  /*1120*/  LEA.HI.X.SX32 R5, R8, R20, 0x1, P0 ;  /* 0x0000001408057211 */ /* 0x000fe200000f0eff */
[C---:B------:R-:W-:Y:S01]  /*1130*/  IMAD R8, R24.reuse, 0x7f, RZ ;  /* 0x0000007f18087824 */ /* 0x040fe200078e02ff */
[----:B------:R-:W-:Y:S01]  /*1140*/  LOP3.LUT R2, R15, 0x800, R2, 0xf8, !PT ;  /* 0x000008000f027812 */ /* 0x000fe200078ef802 */
[C---:B------:R-:W-:Y:S01]  /*1150*/  IMAD R61, R24.reuse, 0xea, RZ ;  /* 0x000000ea183d7824 */ /* 0x040fe200078e02ff */
[----:B------:R-:W-:Y:S01]  /*1160*/  LEA R47, P3, R11, R16, 0x1 ;  /* 0x000000100b2f7211 */ /* 0x000fe200078608ff */
[C---:B------:R-:W-:Y:S01]  /*1170*/  IMAD R74, R24.reuse, 0x7d, RZ ;  /* 0x0000007d184a7824 */ /* 0x040fe200078e02ff */
[----:B------:R-:W-:Y:S01]  /*1180*/  LEA.HI.X.SX32 R3, R3, R20, 0x1, P2 ;  /* 0x0000001403037211 */ /* 0x000fe200010f0eff */
[----:B------:R-:W-:Y:S01]  /*1190*/  IMAD R76, R24, 0x7b, RZ ;  /* 0x0000007b184c7824 */ /* 0x000fe200078e02ff */
[----:B------:R-:W-:Y:S01]  /*11a0*/  LEA R49, P1, R4, R16, 0x1 ;  /* 0x0000001004317211 */ /* 0x000fe200078208ff */
[C---:B------:R-:W-:Y:S01]  /*11b0*/  IMAD R63, R24.reuse, 0xe6, RZ ;  /* 0x000000e6183f7824 */ /* 0x040fe200078e02ff */
[-C--:B------:R-:W-:Y:S01]  /*11c0*/  LEA.HI.X.SX32 R14, R9, R20.reuse, 0x1, P5 ;  /* 0x00000014090e7211 */ /* 0x080fe200028f0eff */
[----:B------:R-:W-:Y:S01]  /*11d0*/  IMAD R65, R24, 0xe2, RZ ;  /* 0x000000e218417824 */ /* 0x000fe200078e02ff */
[-C--:B------:R-:W-:Y:S01]  /*11e0*/  LEA.HI.X.SX32 R15, R10, R20.reuse, 0x1, P4 ;  /* 0x000000140a0f7211 */ /* 0x080fe200020f0eff */
[C---:B------:R-:W-:Y:S01]  /*11f0*/  IMAD R78, R24.reuse, 0x79, RZ ;  /* 0x00000079184e7824 */ /* 0x040fe200078e02ff */
[----:B------:R-:W-:Y:S01]  /*1200*/  LEA.HI.X.SX32 R129, R129, UR7, 0x1, P6 ;  /* 0x0000000781817c11 */ /* 0x000fe2000b0f0eff */
[C---:B------:R-:W-:Y:S01]  /*1210*/  IMAD R67, R24.reuse, 0xde, RZ ;  /* 0x000000de18437824 */ /* 0x040fe200078e02ff */
[-C--:B------:R-:W-:Y:S01]  /*1220*/  IADD3 R51, P2, R51, R19.reuse, RZ ;  /* 0x0000001333337210 */ /* 0x080fe20007f5e0ff */
[C---:B------:R-:W-:Y:S01]  /*1230*/  IMAD R69, R24.reuse, 0xda, RZ ;  /* 0x000000da18457824 */ /* 0x040fe200078e02ff */
[-C--:B------:R-:W-:Y:S01]  /*1240*/  IADD3 R53, P4, R53, R19.reuse, RZ ;  /* 0x0000001335357210 */ /* 0x080fe20007f9e0ff */
[C---:B------:R-:W-:Y:S01]  /*1250*/  IMAD R106, R24.reuse, 0x77, RZ ;  /* 0x00000077186a7824 */ /* 0x040fe200078e02ff */
[-C--:B------:R-:W-:Y:S01]  /*1260*/  IADD3 R55, P5, R55, R19.reuse, RZ ;  /* 0x0000001337377210 */ /* 0x080fe20007fbe0ff */
[C---:B------:R-:W-:Y:S01]  /*1270*/  IMAD R71, R24.reuse, 0xd6, RZ ;  /* 0x000000d618477824 */ /* 0x040fe200078e02ff */
[-C--:B------:R-:W-:Y:S01]  /*1280*/  IADD3 R57, P6, R57, R19.reuse, RZ ;  /* 0x0000001339397210 */ /* 0x080fe20007fde0ff */
[C---:B------:R-:W-:Y:S01]  /*1290*/  IMAD R86, R24.reuse, 0x75, RZ ;  /* 0x0000007518567824 */ /* 0x040fe200078e02ff */
[-C--:B------:R-:W-:Y:S01]  /*12a0*/  LEA.HI.X.SX32 R16, R11, R20.reuse, 0x1, P3 ;  /* 0x000000140b107211 */ /* 0x080fe200018f0eff */
[C---:B------:R-:W-:Y:S01]  /*12b0*/  IMAD R73, R24.reuse, 0xd2, RZ ;  /* 0x000000d218497824 */ /* 0x040fe200078e02ff */
[-C--:B------:R-:W-:Y:S01]  /*12c0*/  IADD3 R59, P0, R59, R19.reuse, RZ ;  /* 0x000000133b3b7210 */ /* 0x080fe20007f1e0ff */
[----:B------:R-:W-:Y:S01]  /*12d0*/  IMAD R88, R24, 0x73, RZ ;  /* 0x0000007318587824 */ /* 0x000fe200078e02ff */
[----:B------:R-:W-:Y:S01]  /*12e0*/  LEA.HI.X.SX32 R4, R4, R20, 0x1, P1 ;  /* 0x0000001404047211 */ /* 0x000fe200008f0eff */
[C---:B------:R-:W-:Y:S01]  /*12f0*/  IMAD R108, R24.reuse, 0x71, RZ ;  /* 0x00000071186c7824 */ /* 0x040fe200078e02ff */
[----:B------:R-:W-:Y:S01]  /*1300*/  IADD3 R61, P3, R61, R19, RZ ;  /* 0x000000133d3d7210 */ /* 0x000fe20007f7e0ff */
[----:B------:R-:W-:Y:S01]  /*1310*/  IMAD R75, R24, 0xce, RZ ;  /* 0x000000ce184b7824 */ /* 0x000fe200078e02ff */
[----:B0-----:R-:W-:Y:S01]  /*1320*/  LEA.HI.X.SX32 R6, R8, R129, 0x1, P2 ;  /* 0x0000008108067211 */ /* 0x001fe200010f0eff */
[C---:B------:R-:W-:Y:S01]  /*1330*/  IMAD R122, R24.reuse, 0x6f, RZ ;  /* 0x0000006f187a7824 */ /* 0x040fe200078e02ff */
[-C--:B------:R-:W-:Y:S01]  /*1340*/  IADD3 R63, P1, R63, R19.reuse, RZ ;  /* 0x000000133f3f7210 */ /* 0x080fe20007f3e0ff */
[C---:B------:R-:W-:Y:S01]  /*1350*/  IMAD R79, R24.reuse, 0x6d, RZ ;  /* 0x0000006d184f7824 */ /* 0x040fe200078e02ff */
[----:B------:R-:W-:Y:S01]  /*1360*/  IADD3 R65, P2, R65, R19, RZ ;  /* 0x0000001341417210 */ /* 0x000fe20007f5e0ff */
[----:B------:R-:W-:Y:S01]  /*1370*/  IMAD R77, R24, 0xca, RZ ;  /* 0x000000ca184d7824 */ /* 0x000fe200078e02ff */
[-C--:B------:R-:W-:Y:S01]  /*1380*/  LEA.HI.X.SX32 R8, R74, R129.reuse, 0x1, P4 ;  /* 0x000000814a087211 */ /* 0x080fe200020f0eff */
[----:B------:R-:W-:Y:S01]  /*1390*/  IMAD R89, R24, 0x6b, RZ ;  /* 0x0000006b18597824 */ /* 0x000fe200078e02ff */
[----:B------:R-:W-:Y:S01]  /*13a0*/  LEA.HI.X.SX32 R11, R76, R129, 0x1, P5 ;  /* 0x000000814c0b7211 */ /* 0x000fe200028f0eff */
[C---:B------:R-:W-:Y:S01]  /*13b0*/  IMAD R183, R24.reuse, 0xc6, RZ ;  /* 0x000000c618b77824 */ /* 0x040fe200078e02ff */
[-C--:B------:R-:W-:Y:S01]  /*13c0*/  IADD3 R67, P4, R67, R19.reuse, RZ ;  /* 0x0000001343437210 */ /* 0x080fe20007f9e0ff */
[C---:B------:R-:W-:Y:S01]  /*13d0*/  IMAD R187, R24.reuse, 0xbe, RZ ;  /* 0x000000be18bb7824 */ /* 0x040fe200078e02ff */
[----:B------:R-:W-:Y:S01]  /*13e0*/  IADD3 R69, P5, R69, R19, RZ ;  /* 0x0000001345457210 */ /* 0x000fe20007fbe0ff */
[----:B------:R-:W-:Y:S01]  /*13f0*/  IMAD R181, R24, 0x69, RZ ;  /* 0x0000006918b57824 */ /* 0x000fe200078e02ff */
[----:B------:R-:W-:Y:S01]  /*1400*/  LEA.HI.X.SX32 R85, R78, R129, 0x1, P6 ;  /* 0x000000814e557211 */ /* 0x000fe200030f0eff */
        /* <DEDUP_REMOVED lines=11> */
[-C--:B------:R-:W-:Y:S01]  /*14c0*/  LEA.HI.X.SX32 R117, R88, R129.reuse, 0x1, P1 ;  /* 0x0000008158757211 */ /* 0x080fe200008f0eff */
[----:B------:R-:W-:Y:S01]  /*14d0*/  IMAD R119, R24, 0x63, RZ ;  /* 0x0000006318777824 */ /* 0x000fe200078e02ff */
[----:B------:R-:W-:Y:S01]  /*14e0*/  LEA.HI.X.SX32 R87, R108, R129, 0x1, P2 ;  /* 0x000000816c577211 */ /* 0x000fe200010f0eff */
[C---:B------:R-:W-:Y:S01]  /*14f0*/  IMAD R111, R24.reuse, 0x5f, RZ ;  /* 0x0000005f186f7824 */ /* 0x040fe200078e02ff */
[----:B------:R-:W-:Y:S01]  /*1500*/  IADD3 R75, P1, R77, R19, RZ ;  /* 0x000000134d4b7210 */ /* 0x000fe20007f3e0ff */
[----:B------:R-:W-:Y:S01]  /*1510*/  IMAD R82, R24, 0xae, RZ ;  /* 0x000000ae18527824 */ /* 0x000fe200078e02ff */
[-C--:B------:R-:W-:Y:S01]  /*1520*/  LEA.HI.X.SX32 R108, R122, R129.reuse, 0x1, P4 ;  /* 0x000000817a6c7211 */ /* 0x080fe200020f0eff */
[C---:B------:R-:W-:Y:S01]  /*1530*/  IMAD R92, R24.reuse, 0x61, RZ ;  /* 0x00000061185c7824 */ /* 0x040fe200078e02ff */
[----:B------:R-:W-:Y:S01]  /*1540*/  LEA.HI.X.SX32 R88, R79, R129, 0x1, P5 ;  /* 0x000000814f587211 */ /* 0x000fe200028f0eff */
[C---:B------:R-:W-:Y:S01]  /*1550*/  IMAD R94, R24.reuse, 0x5d, RZ ;  /* 0x0000005d185e7824 */ /* 0x040fe200078e02ff */
[-C--:B------:R-:W-:Y:S01]  /*1560*/  IADD3 R76, P2, R183, R19.reuse, RZ ;  /* 0x00000013b74c7210 */ /* 0x080fe20007f5e0ff */
[C---:B------:R-:W-:Y:S01]  /*1570*/  IMAD R83, R24.reuse, 0xaa, RZ ;  /* 0x000000aa18537824 */ /* 0x040fe200078e02ff */
[----:B------:R-:W-:Y:S01]  /*1580*/  IADD3 R78, P5, R187, R19, RZ ;  /* 0x00000013bb4e7210 */ /* 0x000fe20007fbe0ff */
        /* <DEDUP_REMOVED lines=8> */
[----:B------:R-:W-:Y:S01]  /*1610*/  IMAD R96, R24, 0x59, RZ ;  /* 0x0000005918607824 */ /* 0x000fe200078e02ff */
[----:B------:R-:W-:Y:S01]  /*1620*/  IADD3 R80, P0, R80, R19, RZ ;  /* 0x0000001350507210 */ /* 0x000fe20007f1e0ff */
[----:B------:R-:W-:Y:S01]  /*1630*/  IMAD R175, R24, 0x9a, RZ ;  /* 0x0000009a18af7824 */ /* 0x000fe200078e02ff */
[----:B------:R-:W-:Y:S01]  /*1640*/  LEA.HI.X.SX32 R110, R110, R129, 0x1, P3 ;  /* 0x000000816e6e7211 */ /* 0x000fe200018f0eff */
[C---:B------:R-:W-:Y:S01]  /*1650*/  IMAD R112, R24.reuse, 0x57, RZ ;  /* 0x0000005718707824 */ /* 0x040fe200078e02ff */
[----:B------:R-:W-:Y:S01]  /*1660*/  IADD3 R81, P3, R81, R19, RZ ;  /* 0x0000001351517210 */ /* 0x000fe20007f7e0ff */
[----:B------:R-:W-:Y:S01]  /*1670*/  IMAD R173, R24, 0x96, RZ ;  /* 0x0000009618ad7824 */ /* 0x000fe200078e02ff */
[----:B------:R-:W-:Y:S01]  /*1680*/  LEA.HI.X.SX32 R90, R90, R129, 0x1, P1 ;  /* 0x000000815a5a7211 */ /* 0x000fe200008f0eff */
[----:B------:R-:W-:Y:S01]  /*1690*/  IMAD R98, R24, 0x55, RZ ;  /* 0x0000005518627824 */ /* 0x000fe200078e02ff */
[----:B------:R-:W-:Y:S01]  /*16a0*/  IADD3 R82, P1, R82, R19, RZ ;  /* 0x0000001352527210 */ /* 0x000fe20007f3e0ff */
[C---:B------:R-:W-:Y:S01]  /*16b0*/  IMAD R171, R24.reuse, 0x92, RZ ;  /* 0x0000009218ab7824 */ /* 0x040fe200078e02ff */
[-C--:B------:R-:W-:Y:S01]  /*16c0*/  LEA.HI.X.SX32 R119, R119, R129.reuse, 0x1, P2 ;  /* 0x0000008177777211 */ /* 0x080fe200010f0eff */
[C---:B------:R-:W-:Y:S01]  /*16d0*/  IMAD R46, R24.reuse, 0x53, RZ ;  /* 0x00000053182e7824 */ /* 0x040fe200078e02ff */
        /* <DEDUP_REMOVED lines=10> */
[-C--:B------:R-:W-:Y:S01]  /*1780*/  IADD3 R84, P4, R84, R19.reuse, RZ ;  /* 0x0000001354547210 */ /* 0x080fe20007f9e0ff */
[----:B------:R-:W-:Y:S01]  /*1790*/  IMAD R159, R24, 0x82, RZ ;  /* 0x00000082189f7824 */ /* 0x000fe200078e02ff */
[----:B------:R-:W-:Y:S01]  /*17a0*/  IADD3 R179, P6, R177, R19, RZ ;  /* 0x00000013b1b37210 */ /* 0x000fe20007fde0ff */
[----:B------:R-:W-:Y:S01]  /*17b0*/  STL [R1+0x8], R181 ;  /* 0x000008b501007387 */ /* 0x000fe20000100800 */
[----:B------:R-:W-:Y:S01]  /*17c0*/  LEA.HI.X.SX32 R126, R126, R129, 0x1, P0 ;  /* 0x000000817e7e7211 */ /* 0x000fe200000f0eff */
        /* <DEDUP_REMOVED lines=16> */
[C---:B------:R-:W-:Y:S01]  /*18d0*/  IMAD R107, R24.reuse, 0x45, RZ ;  /* 0x00000045186b7824 */ /* 0x040fe200078e02ff */
        /* <DEDUP_REMOVED lines=10> */
[-C--:B------:R-:W-:Y:S01]  /*1980*/  LEA.HI.X.SX32 R159, R157, R129.reuse, 0x1, P0 ;  /* 0x000000819d9f7211 */ /* 0x080fe200000f0eff */
[C---:B------:R-:W-:Y:S01]  /*1990*/  IMAD R103, R24.reuse, 0x41, RZ ;  /* 0x0000004118677824 */ /* 0x040fe200078e02ff */
[-C--:B------:R-:W-:Y:S01]  /*19a0*/  LEA.HI.X.SX32 R157, R155, R129.reuse, 0x1, P3 ;  /* 0x000000819b9d7211 */ /* 0x080fe200018f0eff */
[----:B------:R-:W-:Y:S01]  /*19b0*/  STL [R1+0x78], R165 ;  /* 0x000078a501007387 */ /* 0x000fe20000100800 */
[-C--:B------:R-:W-:Y:S01]  /*19c0*/  LEA.HI.X.SX32 R155, R121, R129.reuse, 0x1, P1 ;  /* 0x00000081799b7211 */ /* 0x080fe200008f0eff */
[C---:B------:R-:W-:Y:S01]  /*19d0*/  IMAD R123, R24.reuse, 0xfc, RZ ;  /* 0x000000fc187b7824 */ /* 0x040fe200078e02ff */
[-C--:B------:R-:W-:Y:S01]  /*19e0*/  LEA.HI.X.SX32 R121, R109, R129.reuse, 0x1, P2 ;  /* 0x000000816d797211 */ /* 0x080fe200010f0eff */
[----:B------:R-:W-:Y:S01]  /*19f0*/  STL [R1+0x14], R163 ;  /* 0x000014a301007387 */ /* 0x000fe20000100800 */
[-C--:B------:R-:W-:Y:S01]  /*1a00*/  LEA.HI.X.SX32 R109, R107, R129.reuse, 0x1, P4 ;  /* 0x000000816b6d7211 */ /* 0x080fe200020f0eff */
[C---:B------:R-:W-:Y:S01]  /*1a10*/  IMAD R22, R24.reuse, 0x7a, RZ ;  /* 0x0000007a18167824 */ /* 0x040fe200078e02ff */
[----:B------:R-:W-:Y:S01]  /*1a20*/  LEA.HI.X.SX32 R107, R105, R129, 0x1, P5 ;  /* 0x00000081696b7211 */ /* 0x000fe200028f0eff */
[----:B------:R-:W-:Y:S01]  /*1a30*/  STL [R1+0x88], R161 ;  /* 0x000088a101007387 */ /* 0x000fe20000100800 */
[----:B------:R-:W-:Y:S01]  /*1a40*/  IADD3 R105, P5, R7, R19, RZ ;  /* 0x0000001307697210 */ /* 0x000fe20007fbe0ff */
[C---:B------:R-:W-:Y:S01]  /*1a50*/  IMAD R101, R24.reuse, 0x3f, RZ ;  /* 0x0000003f18657824 */ /* 0x040fe200078e02ff */
[----:B------:R-:W-:Y:S01]  /*1a60*/  LEA.HI.X.SX32 R103, R103, R129, 0x1, P6 ;  /* 0x0000008167677211 */ /* 0x000fe200030f0eff */
[----:B------:R-:W-:Y:S01]  /*1a70*/  STL [R1+0x24], R159 ;  /* 0x0000249f01007387 */ /* 0x000fe20000100800 */
[----:B------:R-:W-:Y:S01]  /*1a80*/  IADD3 R123, P0, R123, R19, RZ ;  /* 0x000000137b7b7210 */ /* 0x000fe20007f1e0ff */
[C---:B------:R-:W-:Y:S01]  /*1a90*/  IMAD R114, R24.reuse, 0xf4, RZ ;  /* 0x000000f418727824 */ /* 0x040fe200078e02ff */
[-C--:B------:R-:W-:Y:S01]  /*1aa0*/  LEA.HI.X.SX32 R101, R101, R129.reuse, 0x1, P5 ;  /* 0x0000008165657211 */ /* 0x080fe200028f0eff */
[----:B------:R-:W-:Y:S01]  /*1ab0*/  STL [R1+0x34], R157 ;  /* 0x0000349d01007387 */ /* 0x000fe20000100800 */
[----:B------:R-:W-:Y:S01]  /*1ac0*/  LEA.HI.X.SX32 R7, R7, R129, 0x1, P0 ;  /* 0x0000008107077211 */ /* 0x000fe200000f0eff */
[----:B------:R-:W-:Y:S01]  /*1ad0*/  IMAD R40, R24, 0x76, RZ ;  /* 0x0000007618287824 */ /* 0x000fe200078e02ff */
[-C--:B------:R-:W-:Y:S01]  /*1ae0*/  IADD3 R114, P3, R114, R19.reuse, RZ ;  /* 0x0000001372727210 */ /* 0x080fe20007f7e0ff */
[----:B------:R-:W-:Y:S01]  /*1af0*/  STL [R1+0x44], R155 ;  /* 0x0000449b01007387 */ /* 0x000fe20000100800 */
[C---:B------:R-:W-:Y:S01]  /*1b00*/  IMAD R99, R24.reuse, 0x3d, RZ ;  /* 0x0000003d18637824 */ /* 0x040fe200078e02ff */
[----:B------:R-:W-:Y:S01]  /*1b10*/  UIADD3 UR5, UR16, 0x10000, URZ ;  /* 0x0001000010057890 */ /* 0x000fe2000fffe03f */
[C---:B------:R-:W-:Y:S01]  /*1b20*/  IMAD R128, R24.reuse, 0xec, RZ ;  /* 0x000000ec18807824 */ /* 0x040fe200078e02ff */
[----:B------:R-:W-:Y:S01]  /*1b30*/  STL [R1+0x54], R121 ;  /* 0x0000547901007387 */ /* 0x000fe20000100800 */
[C---:B------:R-:W-:Y:S01]  /*1b40*/  IMAD R42, R24.reuse, 0x72, RZ ;  /* 0x00000072182a7824 */ /* 0x040fe200078e02ff */
[----:B------:R-:W-:Y:S01]  /*1b50*/  USHF.R.U32.HI UR5, URZ, 0x4, UR5 ;  /* 0x000000043f057899 */ /* 0x000fe20008011605 */
[----:B------:R-:W-:Y:S01]  /*1b60*/  IMAD R97, R24, 0x3b, RZ ;  /* 0x0000003b18617824 */ /* 0x000fe200078e02ff */
[----:B------:R-:W-:Y:S01]  /*1b70*/  STL [R1+0x64], R109 ;  /* 0x0000646d01007387 */ /* 0x000fe20000100800 */
[-C--:B------:R-:W-:Y:S01]  /*1b80*/  IADD3 R128, P1, R128, R19.reuse, RZ ;  /* 0x0000001380807210 */ /* 0x080fe20007f3e0ff */
[C---:B------:R-:W-:Y:S01]  /*1b90*/  IMAD R115, R24.reuse, 0xe4, RZ ;  /* 0x000000e418737824 */ /* 0x040fe200078e02ff */
[----:B------:R-:W-:Y:S01]  /*1ba0*/  USGXT.U32 UR6, UR5, 0xe ;  /* 0x0000000e0506789a */ /* 0x000fe20008000000 */
[----:B------:R-:W-:Y:S01]  /*1bb0*/  STL [R1+0x74], R107 ;  /* 0x0000746b01007387 */ /* 0x000fe20000100800 */
[C---:B------:R-:W-:Y:S01]  /*1bc0*/  IMAD R44, R24.reuse, 0x6e, RZ ;  /* 0x0000006e182c7824 */ /* 0x040fe200078e02ff */
[----:B------:R-:W-:Y:S01]  /*1bd0*/  UMOV UR4, URZ ;  /* 0x0000003f00047c82 */ /* 0x000fe20008000000 */
[-C--:B------:R-:W-:Y:S01]  /*1be0*/  IADD3 R115, P2, R115, R19.reuse, RZ ;  /* 0x0000001373737210 */ /* 0x080fe20007f5e0ff */
[----:B------:R-:W-:Y:S01]  /*1bf0*/  STL [R1+0x98], R105 ;  /* 0x0000986901007387 */ /* 0x000fe20000100800 */
[C---:B------:R-:W-:Y:S01]  /*1c00*/  IMAD R95, R24.reuse, 0x39, RZ ;  /* 0x00000039185f7824 */ /* 0x040fe200078e02ff */
[----:B------:R-:W-:Y:S01]  /*1c10*/  UIADD3 UR10, UP0, UR6, 0x2, URZ ;  /* 0x00000002060a7890 */ /* 0x000fe2000ff1e03f */
[C---:B------:R-:W-:Y:S01]  /*1c20*/  IMAD R124, R24.reuse, 0xdc, RZ ;  /* 0x000000dc187c7824 */ /* 0x040fe200078e02ff */
[----:B------:R0:W-:Y:S01]  /*1c30*/  STL [R1+0x84], R103 ;  /* 0x0000846701007387 */ /* 0x0001e20000100800 */
[C---:B------:R-:W-:Y:S01]  /*1c40*/  IMAD R48, R24.reuse, 0x6a, RZ ;  /* 0x0000006a18307824 */ /* 0x040fe200078e02ff */
[----:B------:R-:W-:Y:S01]  /*1c50*/  UIADD3.X UR11, UR4, 0x40000040, URZ, UP0, !UPT ;  /* 0x40000040040b7890 */ /* 0x000fe200087fe43f */
[----:B------:R-:W-:Y:S01]  /*1c60*/  IMAD R41, R24, 0x37, RZ ;  /* 0x0000003718297824 */ /* 0x000fe200078e02ff */
[-C--:B------:R-:W-:Y:S01]  /*1c70*/  IADD3 R124, P4, R124, R19.reuse, RZ ;  /* 0x000000137c7c7210 */ /* 0x080fe20007f9e0ff */
[C---:B------:R-:W-:Y:S01]  /*1c80*/  IMAD R116, R24.reuse, 0xd4, RZ ;  /* 0x000000d418747824 */ /* 0x040fe200078e02ff */
[----:B------:R-:W-:Y:S01]  /*1c90*/  USHF.R.S32.HI UR4, URZ, 0x1f, UR17 ;  /* 0x0000001f3f047899 */ /* 0x000fe20008011411 */
[C---:B------:R-:W-:Y:S01]  /*1ca0*/  IMAD R52, R24.reuse, 0x66, RZ ;  /* 0x0000006618347824 */ /* 0x040fe200078e02ff */
[----:B------:R-:W-:Y:S01]  /*1cb0*/  UIADD3.64 UR22, UR10, 0x2, URZ ;  /* 0x000000020a167897 */ /* 0x000fe2000fffe03f */
[----:B------:R-:W-:Y:S01]  /*1cc0*/  IMAD R131, R24, 0xcc, RZ ;  /* 0x000000cc18837824 */ /* 0x000fe200078e02ff */
[----:B0-----:R-:W-:Y:S01]  /*1cd0*/  IADD3 R103, P0, R22, R19, RZ ;  /* 0x0000001316677210 */ /* 0x001fe20007f1e0ff */
[----:B------:R-:W-:Y:S01]  /*1ce0*/  IMAD R9, R24, 0x35, RZ ;  /* 0x0000003518097824 */ /* 0x000fe200078e02ff */
[-C--:B------:R-:W-:Y:S01]  /*1cf0*/  LEA.HI.X.SX32 R22, R22, R129.reuse, 0x1, P3 ;  /* 0x0000008116167211 */ /* 0x080fe200018f0eff */
[----:B------:R-:W-:Y:S01]  /*1d00*/  IMAD R56, R24, 0x62, RZ ;  /* 0x0000006218387824 */ /* 0x000fe200078e02ff */
[----:B------:R-:W-:Y:S01]  /*1d10*/  LEA.HI.X.SX32 R99, R99, R129, 0x1, P0 ;  /* 0x0000008163637211 */ /* 0x000fe200000f0eff */
[----:B------:R-:W-:Y:S01]  /*1d20*/  STL [R1+0xa8], R103 ;  /* 0x0000a86701007387 */ /* 0x000fe20000100800 */
[-C--:B------:R-:W-:Y:S01]  /*1d30*/  IADD3 R116, P6, R116, R19.reuse, RZ ;  /* 0x0000001374747210 */ /* 0x080fe20007fde0ff */
[C---:B------:R-:W-:Y:S01]  /*1d40*/  IMAD R250, R24.reuse, 0x33, RZ ;  /* 0x0000003318fa7824 */ /* 0x040fe200078e02ff */
[-C--:B------:R-:W-:Y:S01]  /*1d50*/  IADD3 R131, P5, R131, R19.reuse, RZ ;  /* 0x0000001383837210 */ /* 0x080fe20007fbe0ff */
[----:B------:R0:W-:Y:S01]  /*1d60*/  STL [R1+0x94], R101 ;  /* 0x0000946501007387 */ /* 0x0001e20000100800 */
[C---:B------:R-:W-:Y:S01]  /*1d70*/  IMAD R118, R24.reuse, 0xc4, RZ ;  /* 0x000000c418767824 */ /* 0x040fe200078e02ff */
[----:B------:R-:W-:Y:S01]  /*1d80*/  USHF.L.U64.HI UR17, UR17, 0x1, UR4 ;  /* 0x0000000111117899 */ /* 0x000fe20008010204 */
[C---:B------:R-:W-:Y:S01]  /*1d90*/  IMAD R248, R24.reuse, 0x9c, RZ ;  /* 0x0000009c18f87824 */ /* 0x040fe200078e02ff */
[----:B------:R-:W-:Y:S01]  /*1da0*/  UIADD3.64 UR26, UR10, 0x4, URZ ;  /* 0x000000040a1a7897 */ /* 0x000fe2000fffe03f */
[----:B------:R-:W-:Y:S01]  /*1db0*/  IMAD R60, R24, 0x5e, RZ ;  /* 0x0000005e183c7824 */ /* 0x000fe200078e02ff */
[-C--:B------:R-:W-:Y:S01]  /*1dc0*/  IADD3 R118, P0, R118, R19.reuse, RZ ;  /* 0x0000001376767210 */ /* 0x080fe20007f1e0ff */
[C---:B------:R-:W-:Y:S01]  /*1dd0*/  IMAD R246, R24.reuse, 0x31, RZ ;  /* 0x0000003118f67824 */ /* 0x040fe200078e02ff */
[----:B------:R-:W-:Y:S01]  /*1de0*/  UIADD3.64 UR30, UR10, 0x7e, URZ ;  /* 0x0000007e0a1e7897 */ /* 0x000fe2000fffe03f */
[----:B------:R-:W-:Y:S01]  /*1df0*/  IMAD R127, R24, 0xbc, RZ ;  /* 0x000000bc187f7824 */ /* 0x000fe200078e02ff */
[----:B0-----:R-:W-:Y:S01]  /*1e00*/  IADD3 R101, P3, R40, R19, RZ ;  /* 0x0000001328657210 */ /* 0x001fe20007f7e0ff */
[----:B------:R-:W-:Y:S01]  /*1e10*/  IMAD R244, R24, 0x94, RZ ;  /* 0x0000009418f47824 */ /* 0x000fe200078e02ff */
[-C--:B------:R-:W-:Y:S01]  /*1e20*/  LEA.HI.X.SX32 R40, R40, R129.reuse, 0x1, P1 ;  /* 0x0000008128287211 */ /* 0x080fe200008f0eff */
[C---:B------:R-:W-:Y:S01]  /*1e30*/  IMAD R64, R24.reuse, 0x5a, RZ ;  /* 0x0000005a18407824 */ /* 0x040fe200078e02ff */
[----:B------:R-:W-:Y:S01]  /*1e40*/  LEA.HI.X.SX32 R97, R97, R129, 0x1, P3 ;  /* 0x0000008161617211 */ /* 0x000fe200018f0eff */
[----:B------:R-:W-:Y:S01]  /*1e50*/  STL [R1+0xb8], R101 ;  /* 0x0000b86501007387 */ /* 0x000fe20000100800 */
[----:B------:R-:W-:Y:S01]  /*1e60*/  IADD3 R127, P3, R127, R19, RZ ;  /* 0x000000137f7f7210 */ /* 0x000fe20007f7e0ff */
[C---:B------:R-:W-:Y:S01]  /*1e70*/  IMAD R242, R24.reuse, 0x2f, RZ ;  /* 0x0000002f18f27824 */ /* 0x040fe200078e02ff */
[----:B------:R-:W-:Y:S01]  /*1e80*/  UIADD3.64 UR34, UR10, 0x80, URZ ;  /* 0x000000800a227897 */ /* 0x000fe2000fffe03f */
[----:B------:R0:W-:Y:S01]  /*1e90*/  STL [R1+0xa4], R99 ;  /* 0x0000a46301007387 */ /* 0x0001e20000100800 */
[C---:B------:R-:W-:Y:S01]  /*1ea0*/  IMAD R120, R24.reuse, 0xb4, RZ ;  /* 0x000000b418787824 */ /* 0x040fe200078e02ff */
[----:B------:R-:W-:Y:S01]  /*1eb0*/  UIADD3.64 UR38, UR10, 0x82, URZ ;  /* 0x000000820a267897 */ /* 0x000fe2000fffe03f */
[C---:B------:R-:W-:Y:S01]  /*1ec0*/  IMAD R240, R24.reuse, 0x8c, RZ ;  /* 0x0000008c18f07824 */ /* 0x040fe200078e02ff */
[----:B------:R-:W-:Y:S01]  /*1ed0*/  UIADD3.64 UR14, UR10, 0x84, URZ ;  /* 0x000000840a0e7897 */ /* 0x000fe2000fffe03f */
[C---:B------:R-:W-:Y:S01]  /*1ee0*/  IMAD R68, R24.reuse, 0x56, RZ ;  /* 0x0000005618447824 */ /* 0x040fe200078e02ff */
[----:B------:R-:W-:Y:S01]  /*1ef0*/  UMOV UR7, 0x40000040 ;  /* 0x4000004000077882 */ /* 0x000fe20000000000 */
[----:B------:R-:W-:-:S02]  /*1f00*/  IMAD R238, R24, 0x2d, RZ ;  /* 0x0000002d18ee7824 */ /* 0x000fc400078e02ff */
[----:B------:R-:W-:Y:S01]  /*1f10*/  IMAD R130, R24, 0xac, RZ ;  /* 0x000000ac18827824 */ /* 0x000fe200078e02ff */
[----:B0-----:R-:W-:Y:S01]  /*1f20*/  IADD3 R99, P1, R42, R19, RZ ;  /* 0x000000132a637210 */ /* 0x001fe20007f3e0ff */
[----:B------:R-:W-:Y:S01]  /*1f30*/  IMAD R236, R24, 0x84, RZ ;  /* 0x0000008418ec7824 */ /* 0x000fe200078e02ff */
[-C--:B------:R-:W-:Y:S01]  /*1f40*/  LEA.HI.X.SX32 R42, R42, R129.reuse, 0x1, P2 ;  /* 0x000000812a2a7211 */ /* 0x080fe200010f0eff */
[----:B------:R-:W-:Y:S01]  /*1f50*/  IMAD R72, R24, 0x52, RZ ;  /* 0x0000005218487824 */ /* 0x000fe200078e02ff */
[----:B------:R-:W-:Y:S01]  /*1f60*/  LEA.HI.X.SX32 R95, R95, R129, 0x1, P1 ;  /* 0x000000815f5f7211 */ /* 0x000fe200008f0eff */
[----:B------:R-:W-:Y:S01]  /*1f70*/  STL [R1+0xc8], R99 ;  /* 0x0000c86301007387 */ /* 0x000fe20000100800 */
[----:B------:R-:W-:Y:S01]  /*1f80*/  IADD3 R120, P1, R120, R19, RZ ;  /* 0x0000001378787210 */ /* 0x000fe20007f3e0ff */
[C---:B------:R-:W-:Y:S02]  /*1f90*/  IMAD R252, R24.reuse, 0xa4, RZ ;  /* 0x000000a418fc7824 */ /* 0x040fe400078e02ff */
[----:B------:R0:W-:Y:S01]  /*1fa0*/  STL [R1+0xb4], R97 ;  /* 0x0000b46101007387 */ /* 0x0001e20000100800 */
[----:B------:R-:W-:-:S02]  /*1fb0*/  IMAD R234, R24, 0x2b, RZ ;  /* 0x0000002b18ea7824 */ /* 0x000fc400078e02ff */
[C---:B------:R-:W-:Y:S02]  /*1fc0*/  IMAD R226, R24.reuse, 0x4e, RZ ;  /* 0x0000004e18e27824 */ /* 0x040fe400078e02ff */
[C---:B------:R-:W-:Y:S02]  /*1fd0*/  IMAD R230, R24.reuse, 0x29, RZ ;  /* 0x0000002918e67824 */ /* 0x040fe400078e02ff */
[C---:B------:R-:W-:Y:S02]  /*1fe0*/  IMAD R220, R24.reuse, 0x4a, RZ ;  /* 0x0000004a18dc7824 */ /* 0x040fe400078e02ff */
        /* <DEDUP_REMOVED lines=8> */
[----:B------:R-:W-:-:S02]  /*2070*/  IMAD R208, R24, 0x42, RZ ;  /* 0x0000004218d07824 */ /* 0x000fc400078e02ff */
[----:B------:R0:W-:Y:S01]  /*2080*/  STL [R1+0xc4], R95 ;  /* 0x0000c45f01007387 */ /* 0x0001e20000100800 */
[C---:B------:R-:W-:Y:S02]  /*2090*/  IMAD R212, R24.reuse, 0x23, RZ ;  /* 0x0000002318d47824 */ /* 0x040fe400078e02ff */
        /* <DEDUP_REMOVED lines=20> */
[----:B------:R-:W-:Y:S01]  /*21e0*/  LEA.HI.X.SX32 R52, R52, R129, 0x1, P5 ;  /* 0x0000008134347211 */ /* 0x000fe200028f0eff */
[----:B------:R-:W-:Y:S01]  /*21f0*/  IMAD R54, R24, 0x64, RZ ;  /* 0x0000006418367824 */ /* 0x000fe200078e02ff */
[C---:B------:R-:W-:Y:S01]  /*2200*/  IADD3 R95, P5, R56.reuse, R19, RZ ;  /* 0x00000013385f7210 */ /* 0x040fe20007fbe0ff */
[----:B------:R0:W-:Y:S01]  /*2210*/  STL [R1+0xf8], R41 ;  /* 0x0000f82901007387 */ /* 0x0001e20000100800 */
[----:B------:R-:W-:Y:S01]  /*2220*/  LEA.HI.X.SX32 R56, R56, R129, 0x1, P0 ;  /* 0x0000008138387211 */ /* 0x000fe200000f0eff */
[----:B------:R-:W-:-:S02]  /*2230*/  IMAD R184, R24, 0x1b, RZ ;  /* 0x0000001b18b87824 */ /* 0x000fc400078e02ff */
[----:B------:R1:W-:Y:S01]  /*2240*/  STL [R1+0xe4], R9 ;  /* 0x0000e40901007387 */ /* 0x0003e20000100800 */
[C---:B------:R-:W-:Y:S02]  /*2250*/  IMAD R180, R24.reuse, 0x32, RZ ;  /* 0x0000003218b47824 */ /* 0x040fe400078e02ff */
[C---:B------:R-:W-:Y:S01]  /*2260*/  IMAD R62, R24.reuse, 0x5c, RZ ;  /* 0x0000005c183e7824 */ /* 0x040fe200078e02ff */
[----:B------:R2:W-:Y:S01]  /*2270*/  STL [R1+0x108], R95 ;  /* 0x0001085f01007387 */ /* 0x0005e20000100800 */
[----:B------:R-:W-:Y:S01]  /*2280*/  IMAD R178, R24, 0x19, RZ ;  /* 0x0000001918b27824 */ /* 0x000fe200078e02ff */
[----:B0-----:R-:W-:Y:S01]  /*2290*/  LEA.HI.X.SX32 R41, R250, R129, 0x1, P6 ;  /* 0x00000081fa297211 */ /* 0x001fe200030f0eff */
[C---:B------:R-:W-:Y:S02]  /*22a0*/  IMAD R176, R24.reuse, 0x2e, RZ ;  /* 0x0000002e18b07824 */ /* 0x040fe400078e02ff */
[----:B------:R-:W-:Y:S01]  /*22b0*/  IMAD R70, R24, 0x54, RZ ;  /* 0x0000005418467824 */ /* 0x000fe200078e02ff */
[-C--:B-1----:R-:W-:Y:S01]  /*22c0*/  IADD3 R9, P6, R248, R19.reuse, RZ ;  /* 0x00000013f8097210 */ /* 0x082fe20007fde0ff */
[----:B------:R0:W-:Y:S01]  /*22d0*/  STL [R1+0xf4], R41 ;  /* 0x0000f42901007387 */ /* 0x0001e20000100800 */
[----:B------:R-:W-:Y:S01]  /*22e0*/  IMAD R174, R24, 0x17, RZ ;  /* 0x0000001718ae7824 */ /* 0x000fe200078e02ff */
[----:B--2---:R-:W-:-:S02]  /*22f0*/  IADD3 R95, P0, R60, R19, RZ ;  /* 0x000000133c5f7210 */ /* 0x004fc40007f1e0ff */
[----:B------:R1:W-:Y:S01]  /*2300*/  STL [R1+0x20], R9 ;  /* 0x0000200901007387 */ /* 0x0003e20000100800 */
[-C--:B------:R-:W-:Y:S01]  /*2310*/  LEA.HI.X.SX32 R60, R60, R129.reuse, 0x1, P3 ;  /* 0x000000813c3c7211 */ /* 0x080fe200018f0eff */
[----:B------:R-:W-:Y:S01]  /*2320*/  IMAD R170, R24, 0x2a, RZ ;  /* 0x0000002a18aa7824 */ /* 0x000fe200078e02ff */
[-C--:B------:R-:W-:Y:S01]  /*2330*/  LEA.HI.X.SX32 R97, R226, R129.reuse, 0x1, P6 ;  /* 0x00000081e2617211 */ /* 0x080fe200030f0eff */
        /* <DEDUP_REMOVED lines=11> */
[C---:B------:R-:W-:Y:S02]  /*23f0*/  IMAD R158, R24.reuse, 0x44, RZ ;  /* 0x00000044189e7824 */ /* 0x040fe400078e02ff */
        /* <DEDUP_REMOVED lines=12> */
[----:B------:R-:W-:Y:S01]  /*24c0*/  STL [R1+0x138], R95 ;  /* 0x0001385f01007387 */ /* 0x000fe20000100800 */
[----:B------:R-:W-:Y:S01]  /*24d0*/  IMAD R182, R24, 0xf0, RZ ;  /* 0x000000f018b67824 */ /* 0x000fe200078e02ff */
[----:B0-----:R-:W-:Y:S01]  /*24e0*/  LEA.HI.X.SX32 R41, R238, R129, 0x1, P3 ;  /* 0x00000081ee297211 */ /* 0x001fe200018f0eff */
[C---:B------:R-:W-:Y:S02]  /*24f0*/  IMAD R150, R24.reuse, 0x3c, RZ ;  /* 0x0000003c18967824 */ /* 0x040fe400078e02ff */
[----:B------:R-:W-:Y:S01]  /*2500*/  IMAD R148, R24, 0x1e, RZ ;  /* 0x0000001e18947824 */ /* 0x000fe200078e02ff */
[----:B-1----:R-:W-:Y:S01]  /*2510*/  IADD3 R9, P3, R236, R19, RZ ;  /* 0x00000013ec097210 */ /* 0x002fe20007f7e0ff */
[----:B------:R0:W-:Y:S01]  /*2520*/  STL [R1+0x124], R41 ;  /* 0x0001242901007387 */ /* 0x0001e20000100800 */
[----:B------:R-:W-:-:S02]  /*2530*/  IMAD R210, R24, 0xb8, RZ ;  /* 0x000000b818d27824 */ /* 0x000fc400078e02ff */
[C---:B------:R-:W-:Y:S01]  /*2540*/  IMAD R149, R24.reuse, 0xa0, RZ ;  /* 0x000000a018957824 */ /* 0x040fe200078e02ff */
[----:B------:R1:W-:Y:S01]  /*2550*/  STL [R1+0x80], R9 ;  /* 0x0000800901007387 */ /* 0x0003e20000100800 */
[C---:B------:R-:W-:Y:S02]  /*2560*/  IMAD R50, R24.reuse, 0x68, RZ ;  /* 0x0000006818327824 */ /* 0x040fe400078e02ff */
[C---:B------:R-:W-:Y:S02]  /*2570*/  IMAD R146, R24.reuse, 0xf, RZ ;  /* 0x0000000f18927824 */ /* 0x040fe400078e02ff */
[----:B------:R-:W-:Y:S01]  /*2580*/  IMAD R102, R24, 0xd0, RZ ;  /* 0x000000d018667824 */ /* 0x000fe200078e02ff */
[----:B0-----:R-:W-:Y:S01]  /*2590*/  IADD3 R41, P2, R72, R19, RZ ;  /* 0x0000001348297210 */ /* 0x001fe20007f5e0ff */
[----:B------:R-:W-:Y:S01]  /*25a0*/  IMAD R232, R24, 0xf8, RZ ;  /* 0x000000f818e87824 */ /* 0x000fe200078e02ff */
[-C--:B------:R-:W-:Y:S01]  /*25b0*/  LEA.HI.X.SX32 R72, R72, R129.reuse, 0x1, P4 ;  /* 0x0000008148487211 */ /* 0x080fe200020f0eff */
[----:B------:R-:W-:Y:S01]  /*25c0*/  IMAD R143, R24, 0x34, RZ ;  /* 0x00000034188f7824 */ /* 0x000fe200078e02ff */
[----:B-1----:R-:W-:Y:S01]  /*25d0*/  LEA.HI.X.SX32 R9, R234, R129, 0x1, P1 ;  /* 0x00000081ea097211 */ /* 0x002fe200008f0eff */
[----:B------:R0:W-:Y:S01]  /*25e0*/  STL [R1+0x148], R41 ;  /* 0x0001482901007387 */ /* 0x0001e20000100800 */
[----:B------:R-:W-:Y:S01]  /*25f0*/  IMAD R142, R24, 0x1a, RZ ;  /* 0x0000001a188e7824 */ /* 0x000fe200078e02ff */
[----:B------:R-:W-:Y:S01]  /*2600*/  IADD3 R95, P1, R232, R19, RZ ;  /* 0x00000013e85f7210 */ /* 0x000fe20007f3e0ff */
[C---:B------:R-:W-:Y:S01]  /*2610*/  IMAD R202, R24.reuse, 0xa8, RZ ;  /* 0x000000a818ca7824 */ /* 0x040fe200078e02ff */
[----:B------:R1:W-:Y:S01]  /*2620*/  STL [R1+0x134], R9 ;  /* 0x0001340901007387 */ /* 0x0003e20000100800 */
[----:B------:R-:W-:-:S02]  /*2630*/  IMAD R66, R24, 0x58, RZ ;  /* 0x0000005818427824 */ /* 0x000fc400078e02ff */
[C---:B------:R-:W-:Y:S02]  /*2640*/  IMAD R140, R24.reuse, 0xd, RZ ;  /* 0x0000000d188c7824 */ /* 0x040fe400078e02ff */
[----:B------:R-:W-:Y:S01]  /*2650*/  IMAD R172, R24, 0xb0, RZ ;  /* 0x000000b018ac7824 */ /* 0x000fe200078e02ff */
[----:B0-----:R-:W-:Y:S01]  /*2660*/  IADD3 R41, P4, R226, R19, RZ ;  /* 0x00000013e2297210 */ /* 0x001fe20007f9e0ff */
[C---:B------:R-:W-:Y:S02]  /*2670*/  IMAD R137, R24.reuse, 0x2c, RZ ;  /* 0x0000002c18897824 */ /* 0x040fe400078e02ff */
[----:B------:R-:W-:Y:S01]  /*2680*/  IMAD R135, R24, 0x16, RZ ;  /* 0x0000001618877824 */ /* 0x000fe200078e02ff */
[----:B-1----:R-:W-:Y:S01]  /*2690*/  LEA.HI.X.SX32 R9, R230, R129, 0x1, P2 ;  /* 0x00000081e6097211 */ /* 0x002fe200010f0eff */
[----:B------:R0:W-:Y:S01]  /*26a0*/  STL [R1+0x158], R41 ;  /* 0x0001582901007387 */ /* 0x0001e20000100800 */
[----:B------:R-:W-:Y:S01]  /*26b0*/  IADD3 R99, P2, R228, R19, RZ ;  /* 0x00000013e4637210 */ /* 0x000fe20007f5e0ff */
[----:B------:R-:W-:-:S02]  /*26c0*/  IMAD R39, R24, 0x48, RZ ;  /* 0x0000004818277824 */ /* 0x000fc400078e02ff */
[----:B------:R1:W-:Y:S01]  /*26d0*/  STL [R1+0x144], R9 ;  /* 0x0001440901007387 */ /* 0x0003e20000100800 */
[C---:B------:R-:W-:Y:S02]  /*26e0*/  IMAD R37, R24.reuse, 0x24, RZ ;  /* 0x0000002418257824 */ /* 0x040fe400078e02ff */
[C---:B------:R-:W-:Y:S01]  /*26f0*/  IMAD R136, R24.reuse, 0xb, RZ ;  /* 0x0000000b18887824 */ /* 0x040fe200078e02ff */
[----:B------:R2:W-:Y:S01]  /*2700*/  STL [R1+0x1c], R97 ;  /* 0x00001c6101007387 */ /* 0x0005e20000100800 */
[----:B------:R-:W-:Y:S01]  /*2710*/  IMAD R35, R24, 0x12, RZ ;  /* 0x0000001218237824 */ /* 0x000fe200078e02ff */
[----:B0-----:R-:W-:Y:S01]  /*2720*/  IADD3 R41, P6, R220, R19, RZ ;  /* 0x00000013dc297210 */ /* 0x001fe20007fde0ff */
[C---:B------:R-:W-:Y:S02]  /*2730*/  IMAD R43, R24.reuse, 0x70, RZ ;  /* 0x00000070182b7824 */ /* 0x040fe400078e02ff */
[----:B------:R-:W-:Y:S01]  /*2740*/  IMAD R28, R24, 0x38, RZ ;  /* 0x00000038181c7824 */ /* 0x000fe200078e02ff */
[----:B-1----:R-:W-:Y:S01]  /*2750*/  LEA.HI.X.SX32 R9, R224, R129, 0x1, P4 ;  /* 0x00000081e0097211 */ /* 0x002fe200020f0eff */
[----:B------:R0:W-:Y:S01]  /*2760*/  STL [R1+0x168], R41 ;  /* 0x0001682901007387 */ /* 0x0001e20000100800 */
[----:B------:R-:W-:Y:S01]  /*2770*/  IADD3 R101, P4, R222, R19, RZ ;  /* 0x00000013de657210 */ /* 0x000fe20007f9e0ff */
[----:B------:R-:W-:Y:S01]  /*2780*/  IMAD R26, R24, 0x1c, RZ ;  /* 0x0000001c181a7824 */ /* 0x000fe200078e02ff */
[----:B--2---:R-:W-:Y:S01]  /*2790*/  LEA.HI.X.SX32 R97, R220, R129, 0x1, P5 ;  /* 0x00000081dc617211 */ /* 0x004fe200028f0eff */
[----:B------:R1:W-:Y:S01]  /*27a0*/  STL [R1+0x154], R9 ;  /* 0x0001540901007387 */ /* 0x0003e20000100800 */
[----:B------:R-:W-:-:S02]  /*27b0*/  IMAD R138, R24, 0x9, RZ ;  /* 0x00000009188a7824 */ /* 0x000fc400078e02ff */
        /* <DEDUP_REMOVED lines=26> */
[C---:B------:R-:W-:Y:S02]  /*2960*/  IMAD R141, R24.reuse, 0x5, RZ ;  /* 0x00000005188d7824 */ /* 0x040fe400078e02ff */
[----:B------:R-:W-:Y:S01]  /*2970*/  IMAD R104, R24, 0xc0, RZ ;  /* 0x000000c018687824 */ /* 0x000fe200078e02ff */
[----:B0-----:R-:W-:Y:S01]  /*2980*/  LEA.HI.X.SX32 R41, R208, R129, 0x1, P3 ;  /* 0x00000081d0297211 */ /* 0x001fe200018f0eff */
[C---:B------:R-:W-:Y:S02]  /*2990*/  IMAD.SHL.U32 R134, R24.reuse, 0x2, RZ ;  /* 0x0000000218867824 */ /* 0x040fe400078e00ff */
[----:B------:R-:W-:Y:S01]  /*29a0*/  IMAD R144, R24, 0x3, RZ ;  /* 0x0000000318907824 */ /* 0x000fe200078e02ff */
[----:B-1----:R-:W-:Y:S01]  /*29b0*/  IADD3 R9, P3, R204, R19, RZ ;  /* 0x00000013cc097210 */ /* 0x002fe20007f7e0ff */
[----:B------:R0:W-:Y:S01]  /*29c0*/  STL [R1+0x7c], R41 ;  /* 0x00007c2901007387 */ /* 0x0001e20000100800 */
[----:B------:R-:W-:Y:S02]  /*29d0*/  IMAD.SHL.U32 R145, R24, 0x40, RZ ;  /* 0x0000004018917824 */ /* 0x000fe400078e00ff */
[----:B------:R-:W-:Y:S01]  /*29e0*/  LEA.HI.X.SX32 R107, R200, R129, 0x1, P3 ;  /* 0x00000081c86b7211 */ /* 0x000fe200018f0eff */
[----:B------:R1:W-:Y:S01]  /*29f0*/  STL [R1+0xa0], R9 ;  /* 0x0000a00901007387 */ /* 0x0003e20000100800 */
[----:B------:R-:W-:-:S02]  /*2a00*/  IMAD.SHL.U32 R147, R24, 0x20, RZ ;  /* 0x0000002018937824 */ /* 0x000fc400078e00ff */
[C---:B------:R-:W-:Y:S01]  /*2a10*/  IMAD.SHL.U32 R151, R24.reuse, 0x10, RZ ;  /* 0x0000001018977824 */ /* 0x040fe200078e00ff */
[----:B------:R2:W-:Y:S01]  /*2a20*/  STL [R1+0x184], R97 ;  /* 0x0001846101007387 */ /* 0x0005e20000100800 */
[----:B------:R-:W-:Y:S01]  /*2a30*/  IMAD.SHL.U32 R152, R24, 0x8, RZ ;  /* 0x0000000818987824 */ /* 0x000fe200078e00ff */
[----:B0-----:R-:W-:Y:S01]  /*2a40*/  IADD3 R41, P0, R200, R19, RZ ;  /* 0x00000013c8297210 */ /* 0x001fe20007f1e0ff */
[C---:B------:R-:W-:Y:S02]  /*2a50*/  IMAD.SHL.U32 R154, R24.reuse, 0x4, RZ ;  /* 0x00000004189a7824 */ /* 0x040fe400078e00ff */
[----:B------:R-:W-:Y:S01]  /*2a60*/  IMAD.SHL.U32 R21, R24, 0x80, RZ ;  /* 0x0000008018157824 */ /* 0x000fe200078e00ff */
[----:B-1----:R-:W-:Y:S01]  /*2a70*/  LEA.HI.X.SX32 R9, R204, R129, 0x1, P1 ;  /* 0x00000081cc097211 */ /* 0x002fe200008f0eff */
[----:B------:R0:W-:Y:S01]  /*2a80*/  STL [R1+0x198], R41 ;  /* 0x0001982901007387 */ /* 0x0001e20000100800 */
[----:B------:R-:W-:Y:S02]  /*2a90*/  IADD3 R109, P1, R202, R19, RZ ;  /* 0x00000013ca6d7210 */ /* 0x000fe40007f3e0ff */
[----:B--2---:R-:W-:Y:S01]  /*2aa0*/  LEA.HI.X.SX32 R97, R198, R129, 0x1, P0 ;  /* 0x00000081c6617211 */ /* 0x004fe200000f0eff */
[----:B------:R1:W-:Y:S01]  /*2ab0*/  STL [R1+0x9c], R107 ;  /* 0x00009c6b01007387 */ /* 0x0003e20000100800 */
[----:B------:R-:W-:-:S04]  /*2ac0*/  SHF.R.S32.HI R20, RZ, 0x1f, R21 ;  /* 0x0000001fff147819 */ /* 0x000fc80000011415 */
[C---:B------:R-:W-:Y:S01]  /*2ad0*/  SHF.L.U64.HI R20, R21.reuse, 0x1, R20 ;  /* 0x0000000115147819 */ /* 0x040fe20000010214 */
[----:B------:R-:W-:Y:S01]  /*2ae0*/  IMAD.SHL.U32 R21, R21, 0x2, RZ ;  /* 0x0000000215157824 */ /* 0x000fe200078e00ff */
[-C--:B0-----:R-:W-:Y:S02]  /*2af0*/  IADD3 R41, P3, R196, R19.reuse, RZ ;  /* 0x00000013c4297210 */ /* 0x081fe40007f7e0ff */
[----:B-1----:R-:W-:-:S03]  /*2b00*/  IADD3 R107, P0, R192, R19, RZ ;  /* 0x00000013c06b7210 */ /* 0x002fc60007f1e0ff */
[----:B------:R0:W-:Y:S04]  /*2b10*/  STL [R1+0xc0], R41 ;  /* 0x0000c02901007387 */ /* 0x0001e80000100800 */
[----:B------:R1:W-:Y:S04]  /*2b20*/  STL [R1+0x194], R97 ;  /* 0x0001946101007387 */ /* 0x0003e80000100800 */
[----:B------:R2:W-:Y:S01]  /*2b30*/  STL [R1+0x1a8], R107 ;  /* 0x0001a86b01007387 */ /* 0x0005e20000100800 */
[----:B0-----:R-:W-:Y:S02]  /*2b40*/  LEA.HI.X.SX32 R41, R196, R129, 0x1, P2 ;  /* 0x00000081c4297211 */ /* 0x001fe400010f0eff */
[----:B-1----:R-:W-:-:S02]  /*2b50*/  IADD3 R97, P2, R194, R19, RZ ;  /* 0x00000013c2617210 */ /* 0x002fc40007f5e0ff */
[----:B--2---:R-:W-:-:S03]  /*2b60*/  LEA.HI.X.SX32 R107, R192, R129, 0x1, P3 ;  /* 0x00000081c06b7211 */ /* 0x004fc600018f0eff */
[----:B------:R0:W-:Y:S01]  /*2b70*/  STL [R1+0x30], R97 ;  /* 0x0000306101007387 */ /* 0x0001e20000100800 */
[C---:B------:R-:W-:Y:S02]  /*2b80*/  IADD3 R155, P3, R10.reuse, R19, RZ ;  /* 0x000000130a9b7210 */ /* 0x040fe40007f7e0ff */
[-C--:B------:R-:W-:Y:S01]  /*2b90*/  LEA.HI.X.SX32 R10, R10, R129.reuse, 0x1, P4 ;  /* 0x000000810a0a7211 */ /* 0x080fe200020f0eff */
[----:B------:R1:W-:Y:S04]  /*2ba0*/  STL [R1+0xbc], R107 ;  /* 0x0000bc6b01007387 */ /* 0x0003e80000100800 */
[----:B------:R-:W-:Y:S01]  /*2bb0*/  STL [R1+0xe0], R155 ;  /* 0x0000e09b01007387 */ /* 0x000fe20000100800 */
[----:B0-----:R-:W-:Y:S02]  /*2bc0*/  LEA.HI.X.SX32 R97, R190, R129, 0x1, P0 ;  /* 0x00000081be617211 */ /* 0x001fe400000f0eff */
[----:B-1----:R-:W-:-:S03]  /*2bd0*/  IADD3 R107, P0, R186, R19, RZ ;  /* 0x00000013ba6b7210 */ /* 0x002fc60007f1e0ff */
[----:B------:R0:W-:Y:S04]  /*2be0*/  STL [R1+0x1a4], R97 ;  /* 0x0001a46101007387 */ /* 0x0001e80000100800 */
[----:B------:R1:W-:Y:S01]  /*2bf0*/  STL [R1+0x1b8], R107 ;  /* 0x0001b86b01007387 */ /* 0x0003e20000100800 */
[----:B0-----:R-:W-:Y:S02]  /*2c00*/  IADD3 R97, P4, R188, R19, RZ ;  /* 0x00000013bc617210 */ /* 0x001fe40007f9e0ff */
[----:B-1----:R-:W-:-:S03]  /*2c10*/  LEA.HI.X.SX32 R107, R186, R129, 0x1, P3 ;  /* 0x00000081ba6b7211 */ /* 0x002fc600018f0eff */
[----:B------:R0:W-:Y:S01]  /*2c20*/  STL [R1+0x70], R97 ;  /* 0x0000706101007387 */ /* 0x0001e20000100800 */
[C---:B------:R-:W-:Y:S02]  /*2c30*/  IADD3 R155, P3, R54.reuse, R19, RZ ;  /* 0x00000013369b7210 */ /* 0x040fe40007f7e0ff */
[-C--:B------:R-:W-:Y:S01]  /*2c40*/  LEA.HI.X.SX32 R54, R54, R129.reuse, 0x1, P6 ;  /* 0x0000008136367211 */ /* 0x080fe200030f0eff */
[----:B------:R1:W-:Y:S04]  /*2c50*/  STL [R1+0xdc], R107 ;  /* 0x0000dc6b01007387 */ /* 0x0003e80000100800 */
[----:B------:R2:W-:Y:S01]  /*2c60*/  STL [R1+0x100], R155 ;  /* 0x0001009b01007387 */ /* 0x0005e20000100800 */
[----:B0-----:R-:W-:Y:S02]  /*2c70*/  LEA.HI.X.SX32 R97, R184, R129, 0x1, P0 ;  /* 0x00000081b8617211 */ /* 0x001fe400000f0eff */
[----:B-1----:R-:W-:-:S03]  /*2c80*/  IADD3 R107, P0, R180, R19, RZ ;  /* 0x00000013b46b7210 */ /* 0x002fc60007f1e0ff */
[----:B------:R0:W-:Y:S01]  /*2c90*/  STL [R1+0x1b4], R97 ;  /* 0x0001b46101007387 */ /* 0x0001e20000100800 */
[----:B--2---:R-:W-:-:S03]  /*2ca0*/  LEA.HI.X.SX32 R155, R178, R129, 0x1, P0 ;  /* 0x00000081b29b7211 */ /* 0x004fc600000f0eff */
[----:B------:R1:W-:Y:S01]  /*2cb0*/  STL [R1+0x1c8], R107 ;  /* 0x0001c86b01007387 */ /* 0x0003e20000100800 */
[----:B0-----:R-:W-:Y:S02]  /*2cc0*/  IADD3 R97, P6, R182, R19, RZ ;  /* 0x00000013b6617210 */ /* 0x001fe40007fde0ff */
[----:B-1----:R-:W-:Y:S02]  /*2cd0*/  LEA.HI.X.SX32 R107, R180, R129, 0x1, P3 ;  /* 0x00000081b46b7211 */ /* 0x002fe400018f0eff */
[C---:B------:R-:W-:Y:S02]  /*2ce0*/  IADD3 R157, P3, R62.reuse, R19, RZ ;  /* 0x000000133e9d7210 */ /* 0x040fe40007f7e0ff */
[----:B------:R-:W-:Y:S01]  /*2cf0*/  LEA.HI.X.SX32 R62, R62, R129, 0x1, P5 ;  /* 0x000000813e3e7211 */ /* 0x000fe200028f0eff */
[----:B------:R0:W-:Y:S01]  /*2d00*/  STL [R1+0xfc], R107 ;  /* 0x0000fc6b01007387 */ /* 0x0001e20000100800 */
[----:B------:R-:W-:-:S03]  /*2d10*/  IADD3 R102, P5, R102, R19, RZ ;  /* 0x0000001366667210 */ /* 0x000fc60007fbe0ff */
[----:B------:R-:W-:Y:S04]  /*2d20*/  STL [R1+0x120], R157 ;  /* 0x0001209d01007387 */ /* 0x000fe80000100800 */
[----:B------:R1:W-:Y:S01]  /*2d30*/  STL [R1+0x1c4], R155 ;  /* 0x0001c49b01007387 */ /* 0x0003e20000100800 */
[----:B0-----:R-:W-:-:S05]  /*2d40*/  IADD3 R107, P0, R176, R19, RZ ;  /* 0x00000013b06b7210 */ /* 0x001fca0007f1e0ff */
[----:B------:R0:W-:Y:S01]  /*2d50*/  STL [R1+0x1d8], R107 ;  /* 0x0001d86b01007387 */ /* 0x0001e20000100800 */
[----:B-1----:R-:W-:Y:S02]  /*2d60*/  LEA.HI.X.SX32 R155, R176, R129, 0x1, P3 ;  /* 0x00000081b09b7211 */ /* 0x002fe400018f0eff */
[C---:B------:R-:W-:Y:S02]  /*2d70*/  IADD3 R157, P3, R70.reuse, R19, RZ ;  /* 0x00000013469d7210 */ /* 0x040fe40007f7e0ff */
[-C--:B------:R-:W-:Y:S01]  /*2d80*/  LEA.HI.X.SX32 R70, R70, R129.reuse, 0x1, P1 ;  /* 0x0000008146467211 */ /* 0x080fe200008f0eff */
[----:B------:R1:W-:Y:S01]  /*2d90*/  STL [R1+0x11c], R155 ;  /* 0x00011c9b01007387 */ /* 0x0003e20000100800 */
[----:B0-----:R-:W-:-:S03]  /*2da0*/  LEA.HI.X.SX32 R107, R174, R129, 0x1, P0 ;  /* 0x00000081ae6b7211 */ /* 0x001fc600000f0eff */
[----:B------:R0:W-:Y:S04]  /*2db0*/  STL [R1+0x140], R157 ;  /* 0x0001409d01007387 */ /* 0x0001e80000100800 */
[----:B------:R2:W-:Y:S01]  /*2dc0*/  STL [R1+0x1d4], R107 ;  /* 0x0001d46b01007387 */ /* 0x0005e20000100800 */
[C---:B-1----:R-:W-:Y:S02]  /*2dd0*/  IADD3 R155, P0, R170.reuse, R19, RZ ;  /* 0x00000013aa9b7210 */ /* 0x042fe40007f1e0ff */
[----:B0-----:R-:W-:-:S03]  /*2de0*/  LEA.HI.X.SX32 R157, R170, R129, 0x1, P3 ;  /* 0x00000081aa9d7211 */ /* 0x001fc600018f0eff */
[----:B------:R0:W-:Y:S01]  /*2df0*/  STL [R1+0x1e8], R155 ;  /* 0x0001e89b01007387 */ /* 0x0001e20000100800 */
[----:B------:R-:W-:Y:S02]  /*2e00*/  LEA.HI.X.SX32 R159, R168, R129, 0x1, P0 ;  /* 0x00000081a89f7211 */ /* 0x000fe400000f0eff */
[-C--:B--2---:R-:W-:Y:S01]  /*2e10*/  IADD3 R107, P1, R172, R19.reuse, RZ ;  /* 0x00000013ac6b7210 */ /* 0x084fe20007f3e0ff */
[----:B------:R1:W-:Y:S01]  /*2e20*/  STL [R1+0x13c], R157 ;  /* 0x00013c9d01007387 */ /* 0x0003e20000100800 */
[-C--:B0-----:R-:W-:Y:S02]  /*2e30*/  IADD3 R155, P3, R166, R19.reuse, RZ ;  /* 0x00000013a69b7210 */ /* 0x081fe40007f7e0ff */
[----:B-1----:R-:W-:-:S03]  /*2e40*/  IADD3 R157, P0, R162, R19, RZ ;  /* 0x00000013a29d7210 */ /* 0x002fc60007f1e0ff */
[----:B------:R0:W-:Y:S04]  /*2e50*/  STL [R1+0x160], R155 ;  /* 0x0001609b01007387 */ /* 0x0001e80000100800 */
[----:B------:R1:W-:Y:S04]  /*2e60*/  STL [R1+0x1e4], R159 ;  /* 0x0001e49f01007387 */ /* 0x0003e80000100800 */
[----:B------:R2:W-:Y:S01]  /*2e70*/  STL [R1+0x1f8], R157 ;  /* 0x0001f89d01007387 */ /* 0x0005e20000100800 */
[----:B0-----:R-:W-:Y:S02]  /*2e80*/  LEA.HI.X.SX32 R155, R166, R129, 0x1, P2 ;  /* 0x00000081a69b7211 */ /* 0x001fe400010f0eff */
[----:B-1----:R-:W-:-:S03]  /*2e90*/  IADD3 R159, P2, R164, R19, RZ ;  /* 0x00000013a49f7210 */ /* 0x002fc60007f5e0ff */
[----:B------:R0:W-:Y:S01]  /*2ea0*/  STL [R1+0x2c], R155 ;  /* 0x00002c9b01007387 */ /* 0x0001e20000100800 */
[----:B--2---:R-:W-:-:S03]  /*2eb0*/  LEA.HI.X.SX32 R157, R162, R129, 0x1, P3 ;  /* 0x00000081a29d7211 */ /* 0x004fc600018f0eff */
[----:B------:R1:W-:Y:S04]  /*2ec0*/  STL [R1+0x50], R159 ;  /* 0x0000509f01007387 */ /* 0x0003e80000100800 */
[----:B------:R2:W-:Y:S01]  /*2ed0*/  STL [R1+0x15c], R157 ;  /* 0x00015c9d01007387 */ /* 0x0005e20000100800 */
[----:B0-----:R-:W-:Y:S02]  /*2ee0*/  IADD3 R155, P3, R158, R19, RZ ;  /* 0x000000139e9b7210 */ /* 0x001fe40007f7e0ff */
[----:B-1----:R-:W-:-:S03]  /*2ef0*/  LEA.HI.X.SX32 R159, R160, R129, 0x1, P0 ;  /* 0x00000081a09f7211 */ /* 0x002fc600000f0eff */
[----:B------:R0:W-:Y:S01]  /*2f00*/  STL [R1+0x180], R155 ;  /* 0x0001809b01007387 */ /* 0x0001e20000100800 */
[----:B--2---:R-:W-:-:S03]  /*2f10*/  IADD3 R157, P0, R156, R19, RZ ;  /* 0x000000139c9d7210 */ /* 0x004fc60007f1e0ff */
[----:B------:R-:W-:Y:S04]  /*2f20*/  STL [R1+0x1f4], R159 ;  /* 0x0001f49f01007387 */ /* 0x000fe80000100800 */
[----:B------:R1:W-:Y:S01]  /*2f30*/  STL [R1+0x208], R157 ;  /* 0x0002089d01007387 */ /* 0x0003e20000100800 */
[----:B0-----:R-:W-:Y:S02]  /*2f40*/  LEA.HI.X.SX32 R155, R158, R129, 0x1, P4 ;  /* 0x000000819e9b7211 */ /* 0x001fe400020f0eff */
[----:B------:R-:W-:-:S03]  /*2f50*/  IADD3 R100, P4, R100, R19, RZ ;  /* 0x0000001364647210 */ /* 0x000fc60007f9e0ff */
[----:B------:R0:W-:Y:S01]  /*2f60*/  STL [R1+0x6c], R155 ;  /* 0x00006c9b01007387 */ /* 0x0001e20000100800 */
[----:B-1----:R-:W-:Y:S02]  /*2f70*/  LEA.HI.X.SX32 R157, R156, R129, 0x1, P3 ;  /* 0x000000819c9d7211 */ /* 0x002fe400018f0eff */
[C---:B------:R-:W-:Y:S02]  /*2f80*/  IADD3 R156, P3, R23.reuse, R19, RZ ;  /* 0x00000013179c7210 */ /* 0x040fe40007f7e0ff */
[-C--:B------:R-:W-:Y:S01]  /*2f90*/  LEA.HI.X.SX32 R23, R23, R129.reuse, 0x1, P6 ;  /* 0x0000008117177211 */ /* 0x080fe200030f0eff */
[----:B------:R-:W-:Y:S01]  /*2fa0*/  STL [R1+0x17c], R157 ;  /* 0x00017c9d01007387 */ /* 0x000fe20000100800 */
[----:B0-----:R-:W-:Y:S02]  /*2fb0*/  LEA.HI.X.SX32 R155, R153, R129, 0x1, P0 ;  /* 0x00000081999b7211 */ /* 0x001fe400000f0eff */
[-C--:B------:R-:W-:Y:S01]  /*2fc0*/  IADD3 R153, P0, R150, R19.reuse, RZ ;  /* 0x0000001396997210 */ /* 0x080fe20007f1e0ff */
[----:B------:R-:W-:Y:S04]  /*2fd0*/  STL [R1+0xb0], R156 ;  /* 0x0000b09c01007387 */ /* 0x000fe80000100800 */
[----:B------:R0:W-:Y:S04]  /*2fe0*/  STL [R1+0x204], R155 ;  /* 0x0002049b01007387 */ /* 0x0001e80000100800 */
[----:B------:R1:W-:Y:S01]  /*2ff0*/  STL [R1+0x1a0], R153 ;  /* 0x0001a09901007387 */ /* 0x0003e20000100800 */
[----:B0-----:R-:W-:-:S02]  /*3000*/  IADD3 R155, P6, R148, R19, RZ ;  /* 0x00000013949b7210 */ /* 0x001fc40007fde0ff */
[-C--:B------:R-:W-:Y:S02]  /*3010*/  LEA.HI.X.SX32 R148, R148, R129.reuse, 0x1, P0 ;  /* 0x0000008194947211 */ /* 0x080fe400000f0eff */
[----:B-1----:R-:W-:Y:S01]  /*3020*/  LEA.HI.X.SX32 R153, R150, R129, 0x1, P3 ;  /* 0x0000008196997211 */ /* 0x002fe200018f0eff */
[----:B------:R-:W-:Y:S01]  /*3030*/  STL [R1+0x218], R155 ;  /* 0x0002189b01007387 */ /* 0x000fe20000100800 */
[-C--:B------:R-:W-:Y:S02]  /*3040*/  IADD3 R150, P3, R149, R19.reuse, RZ ;  /* 0x0000001395967210 */ /* 0x080fe40007f7e0ff */
[----:B------:R-:W-:Y:S01]  /*3050*/  IADD3 R149, P0, R50, R19, RZ ;  /* 0x0000001332957210 */ /* 0x000fe20007f1e0ff */
[----:B------:R-:W-:Y:S01]  /*3060*/  STL [R1+0xac], R153 ;  /* 0x0000ac9901007387 */ /* 0x000fe20000100800 */
[-C--:B------:R-:W-:Y:S02]  /*3070*/  LEA.HI.X.SX32 R146, R146, R129.reuse, 0x1, P6 ;  /* 0x0000008192927211 */ /* 0x080fe400030f0eff */
[----:B------:R-:W-:Y:S01]  /*3080*/  LEA.HI.X.SX32 R50, R50, R129, 0x1, P5 ;  /* 0x0000008132327211 */ /* 0x000fe200028f0eff */
[----:B------:R-:W-:Y:S04]  /*3090*/  STL [R1+0x10], R150 ;  /* 0x0000109601007387 */ /* 0x000fe80000100800 */
[----:B------:R0:W-:Y:S04]  /*30a0*/  STL [R1+0x19c], R148 ;  /* 0x00019c9401007387 */ /* 0x0001e80000100800 */
[----:B------:R-:W-:Y:S04]  /*30b0*/  STL [R1+0xf0], R149 ;  /* 0x0000f09501007387 */ /* 0x000fe80000100800 */
[----:B------:R1:W-:Y:S01]  /*30c0*/  STL [R1+0x214], R146 ;  /* 0x0002149201007387 */ /* 0x0003e20000100800 */
[----:B0-----:R-:W-:-:S02]  /*30d0*/  IADD3 R148, P6, R143, R19, RZ ;  /* 0x000000138f947210 */ /* 0x001fc40007fde0ff */
[----:B------:R-:W-:Y:S02]  /*30e0*/  LEA.HI.X.SX32 R143, R143, R129, 0x1, P0 ;  /* 0x000000818f8f7211 */ /* 0x000fe400000f0eff */
[-C--:B------:R-:W-:Y:S01]  /*30f0*/  IADD3 R104, P0, R104, R19.reuse, RZ ;  /* 0x0000001368687210 */ /* 0x080fe20007f1e0ff */
[----:B------:R-:W-:Y:S01]  /*3100*/  STL [R1+0x1c0], R148 ;  /* 0x0001c09401007387 */ /* 0x000fe20000100800 */
[----:B-1----:R-:W-:-:S05]  /*3110*/  IADD3 R146, P5, R142, R19, RZ ;  /* 0x000000138e927210 */ /* 0x002fca0007fbe0ff */
[----:B------:R0:W-:Y:S04]  /*3120*/  STL [R1+0x228], R146 ;  /* 0x0002289201007387 */ /* 0x0001e80000100800 */
[----:B------:R1:W-:Y:S01]  /*3130*/  STL [R1+0xec], R143 ;  /* 0x0000ec8f01007387 */ /* 0x0003e20000100800 */
[-C--:B0-----:R-:W-:Y:S02]  /*3140*/  LEA.HI.X.SX32 R146, R142, R129.reuse, 0x1, P6 ;  /* 0x000000818e927211 */ /* 0x081fe400030f0eff */
[----:B------:R-:W-:Y:S02]  /*3150*/  LEA.HI.X.SX32 R142, R140, R129, 0x1, P5 ;  /* 0x000000818c8e7211 */ /* 0x000fe400028f0eff */
[-C--:B-1----:R-:W-:Y:S01]  /*3160*/  IADD3 R143, P6, R66, R19.reuse, RZ ;  /* 0x00000013428f7210 */ /* 0x082fe20007fde0ff */
[----:B------:R-:W-:Y:S01]  /*3170*/  STL [R1+0x1bc], R146 ;  /* 0x0001bc9201007387 */ /* 0x000fe20000100800 */
[----:B------:R-:W-:-:S02]  /*3180*/  IADD3 R140, P5, R137, R19, RZ ;  /* 0x00000013898c7210 */ /* 0x000fc40007fbe0ff */
[----:B------:R-:W-:Y:S01]  /*3190*/  LEA.HI.X.SX32 R66, R66, R129, 0x1, P1 ;  /* 0x0000008142427211 */ /* 0x000fe200008f0eff */
[----:B------:R0:W-:Y:S04]  /*31a0*/  STL [R1+0x130], R143 ;  /* 0x0001308f01007387 */ /* 0x0001e80000100800 */
[----:B------:R-:W-:Y:S04]  /*31b0*/  STL [R1+0x224], R142 ;  /* 0x0002248e01007387 */ /* 0x000fe80000100800 */
[----:B------:R1:W-:Y:S01]  /*31c0*/  STL [R1+0x1e0], R140 ;  /* 0x0001e08c01007387 */ /* 0x0003e20000100800 */
[----:B0-----:R-:W-:-:S05]  /*31d0*/  IADD3 R143, P1, R135, R19, RZ ;  /* 0x00000013878f7210 */ /* 0x001fca0007f3e0ff */
[----:B------:R-:W-:Y:S01]  /*31e0*/  STL [R1+0x238], R143 ;  /* 0x0002388f01007387 */ /* 0x000fe20000100800 */
[----:B-1----:R-:W-:Y:S02]  /*31f0*/  LEA.HI.X.SX32 R140, R137, R129, 0x1, P6 ;  /* 0x00000081898c7211 */ /* 0x002fe400030f0eff */
[----:B------:R-:W-:Y:S02]  /*3200*/  IADD3 R142, P6, R39, R19, RZ ;  /* 0x00000013278e7210 */ /* 0x000fe40007fde0ff */
[-C--:B------:R-:W-:Y:S01]  /*3210*/  LEA.HI.X.SX32 R137, R135, R129.reuse, 0x1, P5 ;  /* 0x0000008187897211 */ /* 0x080fe200028f0eff */
[----:B------:R0:W-:Y:S01]  /*3220*/  STL [R1+0x12c], R140 ;  /* 0x00012c8c01007387 */ /* 0x0001e20000100800 */
[-C--:B------:R-:W-:Y:S02]  /*3230*/  LEA.HI.X.SX32 R135, R136, R129.reuse, 0x1, P1 ;  /* 0x0000008188877211 */ /* 0x080fe400008f0eff */
[----:B------:R-:W-:Y:S01]  /*3240*/  LEA.HI.X.SX32 R136, R39, R129, 0x1, P2 ;  /* 0x0000008127887211 */ /* 0x000fe200010f0eff */
[----:B------:R-:W-:Y:S04]  /*3250*/  STL [R1+0x170], R142 ;  /* 0x0001708e01007387 */ /* 0x000fe80000100800 */
[----:B------:R1:W-:Y:S01]  /*3260*/  STL [R1+0x1dc], R137 ;  /* 0x0001dc8901007387 */ /* 0x0003e20000100800 */
[----:B0-----:R-:W-:-:S05]  /*3270*/  IADD3 R140, P5, R37, R19, RZ ;  /* 0x00000013258c7210 */ /* 0x001fca0007fbe0ff */
[----:B------:R-:W-:Y:S01]  /*3280*/  STL [R1+0x200], R140 ;  /* 0x0002008c01007387 */ /* 0x000fe20000100800 */
[----:B-1----:R-:W-:-:S03]  /*3290*/  IADD3 R137, P1, R35, R19, RZ ;  /* 0x0000001323897210 */ /* 0x002fc60007f3e0ff */
[----:B------:R0:W-:Y:S04]  /*32a0*/  STL [R1+0x234], R135 ;  /* 0x0002348701007387 */ /* 0x0001e80000100800 */
[----:B------:R1:W-:Y:S04]  /*32b0*/  STL [R1+0x248], R137 ;  /* 0x0002488901007387 */ /* 0x0003e80000100800 */
[----:B------:R2:W-:Y:S01]  /*32c0*/  STL [R1+0x4c], R136 ;  /* 0x00004c8801007387 */ /* 0x0005e20000100800 */
[C---:B0-----:R-:W-:Y:S02]  /*32d0*/  IADD3 R135, P2, R43.reuse, R19, RZ ;  /* 0x000000132b877210 */ /* 0x041fe40007f5e0ff */
[----:B------:R-:W-:-:S02]  /*32e0*/  LEA.HI.X.SX32 R43, R43, R129, 0x1, P4 ;  /* 0x000000812b2b7211 */ /* 0x000fc400020f0eff */
[----:B-1----:R-:W-:Y:S01]  /*32f0*/  LEA.HI.X.SX32 R137, R37, R129, 0x1, P6 ;  /* 0x0000008125897211 */ /* 0x002fe200030f0eff */
[----:B------:R0:W-:Y:S01]  /*3300*/  STL [R1+0xd0], R135 ;  /* 0x0000d08701007387 */ /* 0x0001e20000100800 */
[----:B--2---:R-:W-:-:S03]  /*3310*/  IADD3 R136, P6, R28, R19, RZ ;  /* 0x000000131c887210 */ /* 0x004fc60007fde0ff */
[----:B------:R1:W-:Y:S04]  /*3320*/  STL [R1+0x16c], R137 ;  /* 0x00016c8901007387 */ /* 0x0003e80000100800 */
[----:B------:R2:W-:Y:S01]  /*3330*/  STL [R1+0x1b0], R136 ;  /* 0x0001b08801007387 */ /* 0x0005e20000100800 */
[----:B0-----:R-:W-:Y:S02]  /*3340*/  LEA.HI.X.SX32 R135, R35, R129, 0x1, P5 ;  /* 0x0000008123877211 */ /* 0x001fe400028f0eff */
[----:B------:R-:W-:Y:S02]  /*3350*/  CS2R R34, SRZ ;  /* 0x0000000000227805 */ /* 0x000fe4000001ff00 */
[----:B-1----:R-:W-:Y:S01]  /*3360*/  IADD3 R137, P5, R26, R19, RZ ;  /* 0x000000131a897210 */ /* 0x002fe20007fbe0ff */
[----:B------:R0:W-:Y:S01]  /*3370*/  STL [R1+0x1fc], R135 ;  /* 0x0001fc8701007387 */ /* 0x0001e20000100800 */
[----:B--2---:R-:W-:-:S03]  /*3380*/  LEA.HI.X.SX32 R136, R138, R129, 0x1, P1 ;  /* 0x000000818a887211 */ /* 0x004fc600008f0eff */
[----:B------:R1:W-:Y:S04]  /*3390*/  STL [R1+0x220], R137 ;  /* 0x0002208901007387 */ /* 0x0003e80000100800 */
[----:B------:R2:W-:Y:S01]  /*33a0*/  STL [R1+0x244], R136 ;  /* 0x0002448801007387 */ /* 0x0005e20000100800 */
[----:B0-----:R-:W-:Y:S02]  /*33b0*/  IADD3 R135, P1, R25, R19, RZ ;  /* 0x0000001319877210 */ /* 0x001fe40007f3e0ff */
[----:B-1----:R-:W-:-:S03]  /*33c0*/  LEA.HI.X.SX32 R137, R28, R129, 0x1, P2 ;  /* 0x000000811c897211 */ /* 0x002fc600010f0eff */
[----:B------:R0:W-:Y:S01]  /*33d0*/  STL [R1+0x258], R135 ;  /* 0x0002588701007387 */ /* 0x0001e20000100800 */
[----:B--2---:R-:W-:-:S05]  /*33e0*/  IADD3 R136, P4, R27, R19, RZ ;  /* 0x000000131b887210 */ /* 0x004fca0007f9e0ff */
[----:B------:R1:W-:Y:S01]  /*33f0*/  STL [R1+0x150], R136 ;  /* 0x0001508801007387 */ /* 0x0003e20000100800 */
[----:B0-----:R-:W-:-:S03]  /*3400*/  IADD3 R135, P2, R29, R19, RZ ;  /* 0x000000131d877210 */ /* 0x001fc60007f5e0ff */
[----:B------:R0:W-:Y:S04]  /*3410*/  STL [R1+0xcc], R137 ;  /* 0x0000cc8901007387 */ /* 0x0001e80000100800 */
[----:B------:R2:W-:Y:S01]  /*3420*/  STL [R1+0x1f0], R135 ;  /* 0x0001f08701007387 */ /* 0x0005e20000100800 */
[----:B-1----:R-:W-:Y:S02]  /*3430*/  LEA.HI.X.SX32 R136, R26, R129, 0x1, P6 ;  /* 0x000000811a887211 */ /* 0x002fe400030f0eff */
[----:B0-----:R-:W-:-:S03]  /*3440*/  IADD3 R137, P6, R30, R19, RZ ;  /* 0x000000131e897210 */ /* 0x001fc60007fde0ff */
        /* <DEDUP_REMOVED lines=8> */
[----:B------:R1:W-:Y:S01]  /*34d0*/  STL [R1+0x254], R137 ;  /* 0x0002548901007387 */ /* 0x0003e20000100800 */
[----:B------:R-:W-:-:S03]  /*34e0*/  LEA.HI.X.SX32 R58, R58, R129, 0x1, P0 ;  /* 0x000000813a3a7211 */ /* 0x000fc600000f0eff */
[----:B------:R2:W-:Y:S01]  /*34f0*/  STL [R1+0x110], R135 ;  /* 0x0001108701007387 */ /* 0x0005e20000100800 */
[----:B0-----:R-:W-:Y:S02]  /*3500*/  LEA.HI.X.SX32 R136, R27, R129, 0x1, P3 ;  /* 0x000000811b887211 */ /* 0x001fe400018f0eff */
[----:B------:R-:W-:Y:S02]  /*3510*/  CS2R R26, SRZ ;  /* 0x00000000001a7805 */ /* 0x000fe4000001ff00 */
[----:B-1----:R-:W-:Y:S01]  /*3520*/  IADD3 R137, P3, R36, R19, RZ ;  /* 0x0000001324897210 */ /* 0x002fe20007f7e0ff */
[----:B------:R0:W-:Y:S01]  /*3530*/  STL [R1+0xc], R136 ;  /* 0x00000c8801007387 */ /* 0x0001e20000100800 */
[----:B--2---:R-:W-:-:S03]  /*3540*/  LEA.HI.X.SX32 R135, R29, R129, 0x1, P4 ;  /* 0x000000811d877211 */ /* 0x004fc600020f0eff */
[----:B------:R1:W-:Y:S01]  /*3550*/  STL [R1+0x1d0], R137 ;  /* 0x0001d08901007387 */ /* 0x0003e20000100800 */
[----:B------:R-:W-:-:S03]  /*3560*/  CS2R R28, SRZ ;  /* 0x00000000001c7805 */ /* 0x000fc6000001ff00 */
        /* <DEDUP_REMOVED lines=10> */
[C---:B-1----:R-:W-:Y:S01]  /*3610*/  IADD3 R137, P6, R133.reuse, R19, RZ ;  /* 0x0000001385897210 */ /* 0x042fe20007fde0ff */
[----:B------:R0:W-:Y:S01]  /*3620*/  STL [R1+0x23c], R136 ;  /* 0x00023c8801007387 */ /* 0x0001e20000100800 */
[-C--:B------:R-:W-:Y:S02]  /*3630*/  LEA.HI.X.SX32 R133, R133, R129.reuse, 0x1, P2 ;  /* 0x0000008185857211 */ /* 0x080fe400010f0eff */
[----:B--2---:R-:W-:Y:S01]  /*3640*/  LEA.HI.X.SX32 R135, R141, R129, 0x1, P5 ;  /* 0x000000818d877211 */ /* 0x004fe200028f0eff */
[----:B------:R-:W-:Y:S04]  /*3650*/  STL [R1+0x278], R137 ;  /* 0x0002788901007387 */ /* 0x000fe80000100800 */
[----:B------:R1:W-:Y:S01]  /*3660*/  STL [R1+0x264], R135 ;  /* 0x0002648701007387 */ /* 0x0003e20000100800 */
[----:B0-----:R-:W-:-:S05]  /*3670*/  LEA R136, P5, R24, R19, 0x7 ;  /* 0x0000001318887211 */ /* 0x001fca00078a38ff */
[----:B------:R0:W-:Y:S01]  /*3680*/  STL [R1+0x90], R136 ;  /* 0x0000908801007387 */ /* 0x0001e20000100800 */
[----:B-1----:R-:W-:-:S05]  /*3690*/  LEA R135, P0, R24, R19, 0x6 ;  /* 0x0000001318877211 */ /* 0x002fca00078030ff */
[----:B------:R1:W-:Y:S01]  /*36a0*/  STL [R1+0x190], R135 ;  /* 0x0001908701007387 */ /* 0x0003e20000100800 */
[----:B0-----:R-:W-:Y:S02]  /*36b0*/  LEA.HI.X.SX32 R136, R36, R129, 0x1, P1 ;  /* 0x0000008124887211 */ /* 0x001fe400008f0eff */
[----:B------:R-:W-:Y:S02]  /*36c0*/  CS2R R36, SRZ ;  /* 0x0000000000247805 */ /* 0x000fe4000001ff00 */
[----:B------:R-:W-:Y:S01]  /*36d0*/  LEA R137, P1, R24, R19, 0x5 ;  /* 0x0000001318897211 */ /* 0x000fe200078228ff */
[----:B------:R0:W-:Y:S01]  /*36e0*/  STL [R1+0x10c], R136 ;  /* 0x00010c8801007387 */ /* 0x0001e20000100800 */
[----:B-1----:R-:W-:-:S03]  /*36f0*/  LEA.HI.X.SX32 R135, R38, R129, 0x1, P3 ;  /* 0x0000008126877211 */ /* 0x002fc600018f0eff */
[----:B------:R-:W-:Y:S01]  /*3700*/  STL [R1+0x210], R137 ;  /* 0x0002108901007387 */ /* 0x000fe20000100800 */
[----:B------:R-:W-:-:S03]  /*3710*/  CS2R R38, SRZ ;  /* 0x0000000000267805 */ /* 0x000fc6000001ff00 */
[----:B------:R1:W-:Y:S01]  /*3720*/  STL [R1+0x1cc], R135 ;  /* 0x0001cc8701007387 */ /* 0x0003e20000100800 */
[----:B0-----:R-:W-:-:S05]  /*3730*/  LEA R136, P3, R24, R19, 0x4 ;  /* 0x0000001318887211 */ /* 0x001fca00078620ff */
[----:B------:R-:W-:Y:S01]  /*3740*/  STL [R1+0x250], R136 ;  /* 0x0002508801007387 */ /* 0x000fe20000100800 */
[----:B-1----:R-:W-:-:S03]  /*3750*/  LEA R135, P4, R24, R19, 0x3 ;  /* 0x0000001318877211 */ /* 0x002fc600078818ff */
[----:B------:R0:W-:Y:S04]  /*3760*/  STL [R1+0x22c], R132 ;  /* 0x00022c8401007387 */ /* 0x0001e80000100800 */
[----:B------:R1:W-:Y:S04]  /*3770*/  STL [R1+0x270], R135 ;  /* 0x0002708701007387 */ /* 0x0003e80000100800 */
[----:B------:R2:W-:Y:S01]  /*3780*/  STL [R1+0x25c], R133 ;  /* 0x00025c8501007387 */ /* 0x0005e20000100800 */
[----:B0-----:R-:W-:Y:S02]  /*3790*/  IADD3 R132, P2, R134, R19, RZ ;  /* 0x0000001386847210 */ /* 0x001fe40007f5e0ff */
[----:B-1----:R-:W-:-:S03]  /*37a0*/  LEA.HI.X.SX32 R135, R144, R129, 0x1, P6 ;  /* 0x0000008190877211 */ /* 0x002fc600030f0eff */
[----:B------:R0:W-:Y:S01]  /*37b0*/  STL [R1+0x288], R132 ;  /* 0x0002888401007387 */ /* 0x0001e20000100800 */
[----:B--2---:R-:W-:-:S03]  /*37c0*/  LEA R133, P6, R24, R19, 0x2 ;  /* 0x0000001318857211 */ /* 0x004fc600078c10ff */
[----:B------:R1:W-:Y:S04]  /*37d0*/  STL [R1+0x274], R135 ;  /* 0x0002748701007387 */ /* 0x0003e80000100800 */
[----:B------:R2:W-:Y:S01]  /*37e0*/  STL [R1+0x280], R133 ;  /* 0x0002808501007387 */ /* 0x0005e20000100800 */
[-C--:B0-----:R-:W-:Y:S02]  /*37f0*/  LEA.HI.X.SX32 R132, R145, R129.reuse, 0x1, P5 ;  /* 0x0000008191847211 */ /* 0x081fe400028f0eff */
[----:B-1----:R-:W-:-:S03]  /*3800*/  LEA.HI.X.SX32 R135, R147, R129, 0x1, P0 ;  /* 0x0000008193877211 */ /* 0x002fc600000f0eff */
[----:B------:R0:W-:Y:S01]  /*3810*/  STL [R1+0x8c], R132 ;  /* 0x00008c8401007387 */ /* 0x0001e20000100800 */
[----:B--2---:R-:W-:-:S03]  /*3820*/  LEA.HI.X.SX32 R133, R151, R129, 0x1, P1 ;  /* 0x0000008197857211 */ /* 0x004fc600008f0eff */
[----:B------:R1:W-:Y:S04]  /*3830*/  STL [R1+0x18c], R135 ;  /* 0x00018c8701007387 */ /* 0x0003e80000100800 */
[----:B------:R2:W-:Y:S01]  /*3840*/  STL [R1+0x20c], R133 ;  /* 0x00020c8501007387 */ /* 0x0005e20000100800 */
[-C--:B0-----:R-:W-:Y:S02]  /*3850*/  LEA.HI.X.SX32 R132, R152, R129.reuse, 0x1, P3 ;  /* 0x0000008198847211 */ /* 0x081fe400018f0eff */
[----:B-1----:R-:W-:-:S03]  /*3860*/  LEA.HI.X.SX32 R135, R154, R129, 0x1, P4 ;  /* 0x000000819a877211 */ /* 0x002fc600020f0eff */
[----:B------:R0:W-:Y:S01]  /*3870*/  STL [R1+0x24c], R132 ;  /* 0x00024c8401007387 */ /* 0x0001e20000100800 */
[----:B--2---:R-:W-:-:S03]  /*3880*/  LEA.HI.X.SX32 R133, R24, R129, 0x1, P2 ;  /* 0x0000008118857211 */ /* 0x004fc600010f0eff */
[----:B------:R-:W-:Y:S01]  /*3890*/  STL [R1+0x26c], R135 ;  /* 0x00026c8701007387 */ /* 0x000fe20000100800 */
[----:B------:R-:W-:-:S03]  /*38a0*/  CS2R R24, SRZ ;  /* 0x0000000000187805 */ /* 0x000fc6000001ff00 */
[----:B------:R1:W-:Y:S01]  /*38b0*/  STL [R1+0x284], R133 ;  /* 0x0002848501007387 */ /* 0x0003e20000100800 */
[----:B0-----:R-:W-:Y:S02]  /*38c0*/  LEA.HI.X.SX32 R132, R134, R129, 0x1, P6 ;  /* 0x0000008186847211 */ /* 0x001fe400030f0eff */
[C---:B------:R-:W-:Y:S02]  /*38d0*/  LOP3.LUT R134, R0.reuse, 0x20, RZ, 0x3c, !PT ;  /* 0x0000002000867812 */ /* 0x040fe400078e3cff */
[----:B------:R-:W-:Y:S01]  /*38e0*/  LOP3.LUT R134, R0, 0x50, RZ, 0x3c, !PT ;  /* 0x0000005000867812 */ /* 0x000fe200078e3cff */
[----:B------:R0:W-:Y:S01]  /*38f0*/  STL [R1+0x27c], R132 ;  /* 0x00027c8401007387 */ /* 0x0001e20000100800 */
[----:B------:R-:W-:Y:S02]  /*3900*/  LOP3.LUT R134, R2, 0x20, RZ, 0x3c, !PT ;  /* 0x0000002002867812 */ /* 0x000fe400078e3cff */
[C---:B-1----:R-:W-:Y:S02]  /*3910*/  LOP3.LUT R133, R0.reuse, 0x30, RZ, 0x3c, !PT ;  /* 0x0000003000857812 */ /* 0x042fe400078e3cff */
[----:B------:R-:W-:-:S02]  /*3920*/  LOP3.LUT R133, R0, 0x60, RZ, 0x3c, !PT ;  /* 0x0000006000857812 */ /* 0x000fc400078e3cff */
[----:B------:R-:W-:Y:S02]  /*3930*/  LOP3.LUT R133, R2, 0x40, RZ, 0x3c, !PT ;  /* 0x0000004002857812 */ /* 0x000fe400078e3cff */
[C---:B0-----:R-:W-:Y:S02]  /*3940*/  LOP3.LUT R132, R0.reuse, 0x10, RZ, 0x3c, !PT ;  /* 0x0000001000847812 */ /* 0x041fe400078e3cff */
[C---:B------:R-:W-:Y:S02]  /*3950*/  LOP3.LUT R132, R0.reuse, 0x40, RZ, 0x3c, !PT ;  /* 0x0000004000847812 */ /* 0x040fe400078e3cff */
[----:B------:R-:W-:Y:S02]  /*3960*/  LOP3.LUT R132, R0, 0x70, RZ, 0x3c, !PT ;  /* 0x0000007000847812 */ /* 0x000fe400078e3cff */
[----:B------:R-:W-:-:S07]  /*3970*/  LOP3.LUT R132, R2, 0x60, RZ, 0x3c, !PT ;  /* 0x0000006002847812 */ /* 0x000fce00078e3cff */
.L_x_1:
[----:B------:R-:W0:Y:S01]  /*3980*/  LDC R145, c[0x0][0x230] ;  /* 0x00008c00ff917b82 */ /* 0x000e220000000800 */
[----:B------:R1:W-:Y:S04]  /*3990*/  STL [R1+0x2f0], R18 ;  /* 0x0002f01201007387 */ /* 0x0003e80000100800 */
[----:B------:R-:W-:Y:S04]  /*39a0*/  STL [R1+0x2ec], R13 ;  /* 0x0002ec0d01007387 */ /* 0x000fe80000100800 */
[----:B------:R-:W-:Y:S01]  /*39b0*/  STL [R1+0x2e8], R252 ;  /* 0x0002e8fc01007387 */ /* 0x000fe20000100800 */
[----:B0-----:R-:W-:Y:S01]  /*39c0*/  IMAD R145, R125, -0x80, R145 ;  /* 0xffffff807d917824 */ /* 0x001fe200078e0291 */
[----:B-1----:R-:W-:-:S02]  /*39d0*/  PRMT R18, RZ, 0x7610, R18 ;  /* 0x00007610ff127816 */ /* 0x002fc40000000012 */
[----:B------:R-:W2:Y:S02]  /*39e0*/  LDL R135, [R1+0x278] ;  /* 0x0002780001877983 */ /* 0x000ea40000100800 */
[----:B------:R-:W-:Y:S02]  /*39f0*/  ISETP.GT.AND P0, PT, R145, RZ, PT ;  /* 0x000000ff9100720c */ /* 0x000fe40003f04270 */
[----:B------:R-:W-:Y:S04]  /*3a00*/  STL [R1+0x2e4], R17 ;  /* 0x0002e41101007387 */ /* 0x000fe80000100800 */
[----:B------:R-:W-:Y:S04]  /*3a10*/  STL [R1+0x2e0], R12 ;  /* 0x0002e00c01007387 */ /* 0x000fe80000100800 */
[----:B------:R-:W-:Y:S03]  /*3a20*/  STL [R1+0x2dc], R0 ;  /* 0x0002dc0001007387 */ /* 0x000fe60000100800 */
[----:B------:R-:W-:Y:S01]  /*3a30*/  @P0 IMAD.MOV.U32 R132, RZ, RZ, R19 ;  /* 0x000000ffff840224 */ /* 0x000fe200078e0013 */
[----:B------:R-:W-:Y:S01]  /*3a40*/  STL [R1+0x2b4], R2 ;  /* 0x0002b40201007387 */ /* 0x000fe20000100800 */
[----:B------:R-:W-:-:S03]  /*3a50*/  @P0 IMAD.MOV.U32 R133, RZ, RZ, R129 ;  /* 0x000000ffff850224 */ /* 0x000fc600078e0081 */
[----:B------:R0:W-:Y:S04]  /*3a60*/  STL [R1+0x2b0], R20 ;  /* 0x0002b01401007387 */ /* 0x0001e80000100800 */
[----:B------:R-:W3:Y:S04]  /*3a70*/  @P0 LDG.E.U16 R18, desc[UR18][R132.64] ;  /* 0x0000001284120981 */ /* 0x000ee8000c1e1500 */
[----:B0-----:R-:W4:Y:S01]  /*3a80*/  LDL.LU R20, [R1+0x288] ;  /* 0x0002880001147983 */ /* 0x001f220000300800 */
[C---:B------:R-:W-:Y:S02]  /*3a90*/  ISETP.GT.AND P1, PT, R145.reuse, 0x1, PT ;  /* 0x000000019100780c */ /* 0x040fe40003f24270 */
[----:B------:R-:W-:Y:S01]  /*3aa0*/  PRMT R13, RZ, 0x7610, R13 ;  /* 0x00007610ff0d7816 */ /* 0x000fe2000000000d */
[----:B------:R-:W-:Y:S01]  /*3ab0*/  STL [R1+0x2b8], R125 ;  /* 0x0002b87d01007387 */ /* 0x000fe20000100800 */
[----:B------:R-:W-:-:S02]  /*3ac0*/  ISETP.GT.AND P2, PT, R145, 0x2, PT ;  /* 0x000000029100780c */ /* 0x000fc40003f44270 */
[----:B------:R-:W-:Y:S01]  /*3ad0*/  PRMT R252, RZ, 0x7610, R252 ;  /* 0x00007610fffc7816 */ /* 0x000fe200000000fc */
[----:B------:R-:W-:Y:S01]  /*3ae0*/  STL [R1+0x2c0], R19 ;  /* 0x0002c01301007387 */ /* 0x000fe20000100800 */
[----:B------:R-:W-:-:S03]  /*3af0*/  ISETP.GT.AND P3, PT, R145, 0x3, PT ;  /* 0x000000039100780c */ /* 0x000fc60003f64270 */
[----:B------:R-:W-:Y:S04]  /*3b00*/  STL [R1+0x2bc], R129 ;  /* 0x0002bc8101007387 */ /* 0x000fe80000100800 */
[----:B---3--:R0:W-:Y:S04]  /*3b10*/  STL [R1+0x2a0], R18 ;  /* 0x0002a01201007387 */ /* 0x0081e80000100800 */
[----:B0-----:R-:W3:Y:S04]  /*3b20*/  LDL.LU R18, [R1+0x2f0] ;  /* 0x0002f00001127983 */ /* 0x001ee80000300800 */
[----:B------:R-:W5:Y:S01]  /*3b30*/  LDL R133, [R1+0x284] ;  /* 0x0002840001857983 */ /* 0x000f620000100800 */
[----:B----4-:R-:W-:-:S05]  /*3b40*/  @P1 IMAD.MOV.U32 R132, RZ, RZ, R20 ;  /* 0x000000ffff841224 */ /* 0x010fca00078e0014 */
[----:B-----5:R-:W4:Y:S04]  /*3b50*/  @P1 LDG.E.U16 R13, desc[UR18][R132.64] ;  /* 0x00000012840d1981 */ /* 0x020f28000c1e1500 */
[----:B------:R-:W-:Y:S04]  /*3b60*/  STL [R1+0x2c4], R20 ;  /* 0x0002c41401007387 */ /* 0x000fe80000100800 */
[----:B----4-:R0:W-:Y:S04]  /*3b70*/  STL [R1+0x29c], R13 ;  /* 0x00029c0d01007387 */ /* 0x0101e80000100800 */
[----:B0-----:R-:W4:Y:S04]  /*3b80*/  LDL.LU R13, [R1+0x2ec] ;  /* 0x0002ec00010d7983 */ /* 0x001f280000300800 */
[----:B------:R-:W5:Y:S04]  /*3b90*/  LDL R132, [R1+0x27c] ;  /* 0x00027c0001847983 */ /* 0x000f680000100800 */
[----:B------:R-:W5:Y:S02]  /*3ba0*/  LDL R133, [R1+0x280] ;  /* 0x0002800001857983 */ /* 0x000f640000100800 */
[----:B-----5:R-:W-:-:S04]  /*3bb0*/  @P2 LOP3.LUT R133, R133, R132, RZ, 0x3c, !PT ;  /* 0x0000008485852212 */ /* 0x020fc800078e3cff */
[----:B------:R-:W-:-:S04]  /*3bc0*/  @P2 LOP3.LUT R132, R133, R132, RZ, 0x3c, !PT ;  /* 0x0000008485842212 */ /* 0x000fc800078e3cff */
[----:B------:R-:W-:-:S05]  /*3bd0*/  @P2 LOP3.LUT R133, R133, R132, RZ, 0x3c, !PT ;  /* 0x0000008485852212 */ /* 0x000fca00078e3cff */
[----:B------:R-:W5:Y:S01]  /*3be0*/  @P2 LDG.E.U16 R252, desc[UR18][R132.64] ;  /* 0x0000001284fc2981 */ /* 0x000f62000c1e1500 */
[----:B------:R-:W-:-:S03]  /*3bf0*/  PRMT R134, RZ, 0x7610, R134 ;  /* 0x00007610ff867816 */ /* 0x000fc60000000086 */
[----:B-----5:R0:W-:Y:S04]  /*3c00*/  STL [R1+0x298], R252 ;  /* 0x000298fc01007387 */ /* 0x0201e80000100800 */
[----:B0-----:R-:W5:Y:S04]  /*3c10*/  LDL.LU R252, [R1+0x2e8] ;  /* 0x0002e80001fc7983 */ /* 0x001f680000300800 */
[----:B------:R-:W3:Y:S01]  /*3c20*/  LDL R133, [R1+0x274] ;  /* 0x0002740001857983 */ /* 0x000ee20000100800 */
[----:B--2---:R-:W-:Y:S01]  /*3c30*/  @P3 IMAD.MOV.U32 R132, RZ, RZ, R135 ;  /* 0x000000ffff843224 */ /* 0x004fe200078e0087 */
[----:B------:R-:W-:-:S02]  /*3c40*/  ISETP.GT.AND P0, PT, R145, 0x4, PT ;  /* 0x000000049100780c */ /* 0x000fc40003f04270 */
[----:B------:R-:W-:Y:S01]  /*3c50*/  PRMT R17, RZ, 0x7610, R17 ;  /* 0x00007610ff117816 */ /* 0x000fe20000000011 */
[----:B------:R-:W2:Y:S04]  /*3c60*/  LDL R135, [R1+0x254] ;  /* 0x0002540001877983 */ /* 0x000ea80000100800 */
[----:B---3--:R0:W3:Y:S04]  /*3c70*/  @P3 LDG.E.U16 R134, desc[UR18][R132.64] ;  /* 0x0000001284863981 */ /* 0x0080e8000c1e1500 */
[----:B------:R-:W0:Y:S04]  /*3c80*/  LDL R132, [R1+0x26c] ;  /* 0x00026c0001847983 */ /* 0x000e280000100800 */
[----:B------:R-:W0:Y:S02]  /*3c90*/  LDL R133, [R1+0x270] ;  /* 0x0002700001857983 */ /* 0x000e240000100800 */
[----:B0-----:R-:W-:-:S04]  /*3ca0*/  @P0 LOP3.LUT R133, R133, R132, RZ, 0x3c, !PT ;  /* 0x0000008485850212 */ /* 0x001fc800078e3cff */
[----:B------:R-:W-:-:S04]  /*3cb0*/  @P0 LOP3.LUT R132, R133, R132, RZ, 0x3c, !PT ;  /* 0x0000008485840212 */ /* 0x000fc800078e3cff */
[----:B------:R-:W-:-:S05]  /*3cc0*/  @P0 LOP3.LUT R133, R133, R132, RZ, 0x3c, !PT ;  /* 0x0000008485850212 */ /* 0x000fca00078e3cff */
[----:B------:R-:W4:Y:S04]  /*3cd0*/  @P0 LDG.E.U16 R17, desc[UR18][R132.64] ;  /* 0x0000001284110981 */ /* 0x000f28000c1e1500 */
[----:B---3--:R0:W-:Y:S04]  /*3ce0*/  STL [R1+0x294], R134 ;  /* 0x0002948601007387 */ /* 0x0081e80000100800 */
[----:B0-----:R-:W3:Y:S04]  /*3cf0*/  LDL R134, [R1+0x258] ;  /* 0x0002580001867983 */ /* 0x001ee80000100800 */
[----:B----4-:R0:W-:Y:S04]  /*3d00*/  STL [R1+0x290], R17 ;  /* 0x0002901101007387 */ /* 0x0101e80000100800 */
[----:B0-----:R-:W4:Y:S04]  /*3d10*/  LDL.LU R17, [R1+0x2e4] ;  /* 0x0002e40001117983 */ /* 0x001f280000300800 */
[----:B------:R-:W5:Y:S04]  /*3d20*/  LDL R132, [R1+0x264] ;  /* 0x0002640001847983 */ /* 0x000f680000100800 */
[----:B------:R-:W5:Y:S01]  /*3d30*/  LDL R133, [R1+0x268] ;  /* 0x0002680001857983 */ /* 0x000f620000100800 */
[----:B------:R-:W-:-:S02]  /*3d40*/  ISETP.GT.AND P1, PT, R145, 0x5, PT ;  /* 0x000000059100780c */ /* 0x000fc40003f24270 */
[----:B------:R-:W-:-:S11]  /*3d50*/  PRMT R20, RZ, 0x7610, R20 ;  /* 0x00007610ff147816 */ /* 0x000fd60000000014 */
[----:B-----5:R-:W-:-:S04]  /*3d60*/  @P1 LOP3.LUT R133, R133, R132, RZ, 0x3c, !PT ;  /* 0x0000008485851212 */ /* 0x020fc800078e3cff */
[----:B------:R-:W-:-:S04]  /*3d70*/  @P1 LOP3.LUT R132, R133, R132, RZ, 0x3c, !PT ;  /* 0x0000008485841212 */ /* 0x000fc800078e3cff */
[----:B------:R-:W-:-:S05]  /*3d80*/  @P1 LOP3.LUT R133, R133, R132, RZ, 0x3c, !PT ;  /* 0x0000008485851212 */ /* 0x000fca00078e3cff */
[----:B------:R0:W5:Y:S04]  /*3d90*/  @P1 LDG.E.U16 R20, desc[UR18][R132.64] ;  /* 0x0000001284141981 */ /* 0x000168000c1e1500 */
[----:B------:R-:W0:Y:S04]  /*3da0*/  LDL R132, [R1+0x25c] ;  /* 0x00025c0001847983 */ /* 0x000e280000100800 */
[----:B------:R-:W0:Y:S01]  /*3db0*/  LDL R133, [R1+0x260] ;  /* 0x0002600001857983 */ /* 0x000e220000100800 */
[----:B------:R-:W-:Y:S02]  /*3dc0*/  ISETP.GT.AND P2, PT, R145, 0x6, PT ;  /* 0x000000069100780c */ /* 0x000fe40003f44270 */
[----:B------:R-:W-:-:S02]  /*3dd0*/  PRMT R129, RZ, 0x7610, R129 ;  /* 0x00007610ff817816 */ /* 0x000fc40000000081 */
[----:B------:R-:W-:-:S09]  /*3de0*/  ISETP.GT.AND P3, PT, R145, 0x7, PT ;  /* 0x000000079100780c */ /* 0x000fd20003f64270 */
[----:B0-----:R-:W-:-:S04]  /*3df0*/  @P2 LOP3.LUT R133, R133, R132, RZ, 0x3c, !PT ;  /* 0x0000008485852212 */ /* 0x001fc800078e3cff */
[----:B------:R-:W-:-:S04]  /*3e00*/  @P2 LOP3.LUT R132, R133, R132, RZ, 0x3c, !PT ;  /* 0x0000008485842212 */ /* 0x000fc800078e3cff */
[----:B------:R-:W-:-:S05]  /*3e10*/  @P2 LOP3.LUT R133, R133, R132, RZ, 0x3c, !PT ;  /* 0x0000008485852212 */ /* 0x000fca00078e3cff */
[----:B------:R3:W4:Y:S01]  /*3e20*/  @P2 LDG.E.U16 R129, desc[UR18][R132.64] ;  /* 0x0000001284812981 */ /* 0x000722000c1e1500 */
[----:B------:R-:W-:-:S03]  /*3e30*/  PRMT R2, RZ, 0x7610, R2 ;  /* 0x00007610ff027816 */ /* 0x000fc60000000002 */
[----:B-----5:R-:W-:Y:S01]  /*3e40*/  STL [R1+0x2c8], R20 ;  /* 0x0002c81401007387 */ /* 0x020fe20000100800 */
[----:B---3--:R-:W-:Y:S02]  /*3e50*/  @P3 IMAD.MOV.U32 R132, RZ, RZ, R134 ;  /* 0x000000ffff843224 */ /* 0x008fe400078e0086 */
[----:B--2---:R-:W-:-:S05]  /*3e60*/  @P3 IMAD.MOV.U32 R133, RZ, RZ, R135 ;  /* 0x000000ffff853224 */ /* 0x004fca00078e0087 */
[----:B------:R0:W2:Y:S04]  /*3e70*/  @P3 LDG.E.U16 R2, desc[UR18][R132.64] ;  /* 0x0000001284023981 */ /* 0x0000a8000c1e1500 */
[----:B----4-:R-:W-:Y:S04]  /*3e80*/  STL [R1+0x2cc], R129 ;  /* 0x0002cc8101007387 */ /* 0x010fe80000100800 */
[----:B------:R-:W0:Y:S04]  /*3e90*/  LDL R132, [R1+0x24c] ;  /* 0x00024c0001847983 */ /* 0x000e280000100800 */
[----:B------:R-:W0:Y:S01]  /*3ea0*/  LDL R133, [R1+0x250] ;  /* 0x0002500001857983 */ /* 0x000e220000100800 */
[----:B------:R-:W-:-:S02]  /*3eb0*/  ISETP.GT.AND P0, PT, R145, 0x8, PT ;  /* 0x000000089100780c */ /* 0x000fc40003f04270 */
[----:B------:R-:W-:Y:S01]  /*3ec0*/  PRMT R12, RZ, 0x7610, R12 ;  /* 0x00007610ff0c7816 */ /* 0x000fe2000000000c */
[----:B------:R-:W3:Y:S04]  /*3ed0*/  LDL R135, [R1+0x234] ;  /* 0x0002340001877983 */ /* 0x000ee80000100800 */
[----:B------:R-:W4:Y:S06]  /*3ee0*/  LDL R134, [R1+0x238] ;  /* 0x0002380001867983 */ /* 0x000f2c0000100800 */
[----:B0-----:R-:W-:-:S04]  /*3ef0*/  @P0 LOP3.LUT R133, R133, R132, RZ, 0x3c, !PT ;  /* 0x0000008485850212 */ /* 0x001fc800078e3cff */
[----:B------:R-:W-:-:S04]  /*3f00*/  @P0 LOP3.LUT R132, R133, R132, RZ, 0x3c, !PT ;  /* 0x0000008485840212 */ /* 0x000fc800078e3cff */
[----:B------:R-:W-:-:S05]  /*3f10*/  @P0 LOP3.LUT R133, R133, R132, RZ, 0x3c, !PT ;  /* 0x0000008485850212 */ /* 0x000fca00078e3cff */
[----:B------:R-:W5:Y:S04]  /*3f20*/  @P0 LDG.E.U16 R12, desc[UR18][R132.64] ;  /* 0x00000012840c0981 */ /* 0x000f68000c1e1500 */
[----:B--2---:R-:W-:Y:S01]  /*3f30*/  STL [R1+0x2d0], R2 ;  /* 0x0002d00201007387 */ /* 0x004fe20000100800 */
[----:B------:R-:W-:-:S03]  /*3f40*/  ISETP.GT.AND P1, PT, R145, 0x9, PT ;  /* 0x000000099100780c */ /* 0x000fc60003f24270 */
[----:B-----5:R0:W-:Y:S04]  /*3f50*/  STL [R1+0x28c], R12 ;  /* 0x00028c0c01007387 */ /* 0x0201e80000100800 */
[----:B0-----:R-:W2:Y:S04]  /*3f60*/  LDL.LU R12, [R1+0x2e0] ;  /* 0x0002e000010c7983 */ /* 0x001ea80000300800 */
[----:B------:R-:W5:Y:S04]  /*3f70*/  LDL R132, [R1+0x244] ;  /* 0x0002440001847983 */ /* 0x000f680000100800 */
[----:B------:R-:W5:Y:S01]  /*3f80*/  LDL R133, [R1+0x248] ;  /* 0x0002480001857983 */ /* 0x000f620000100800 */
[----:B------:R-:W-:-:S02]  /*3f90*/  PRMT R0, RZ, 0x7610, R0 ;  /* 0x00007610ff007816 */ /* 0x000fc40000000000 */
[----:B-----5:R-:W-:-:S04]  /*3fa0*/  @P1 LOP3.LUT R133, R133, R132, RZ, 0x3c, !PT ;  /* 0x0000008485851212 */ /* 0x020fc800078e3cff */
[----:B------:R-:W-:-:S04]  /*3fb0*/  @P1 LOP3.LUT R132, R133, R132, RZ, 0x3c, !PT ;  /* 0x0000008485841212 */ /* 0x000fc800078e3cff */
[----:B------:R-:W-:-:S05]  /*3fc0*/  @P1 LOP3.LUT R133, R133, R132, RZ, 0x3c, !PT ;  /* 0x0000008485851212 */ /* 0x000fca00078e3cff */
[----:B------:R-:W5:Y:S01]  /*3fd0*/  @P1 LDG.E.U16 R0, desc[UR18][R132.64] ;  /* 0x0000001284001981 */ /* 0x000f62000c1e1500 */
[----:B------:R-:W-:-:S03]  /*3fe0*/  ISETP.GT.AND P2, PT, R145, 0xa, PT ;  /* 0x0000000a9100780c */ /* 0x000fc60003f44270 */
[----:B-----5:R0:W-:Y:S04]  /*3ff0*/  STL [R1], R0 ;  /* 0x0000000001007387 */ /* 0x0201e80000100800 */
[----:B0-----:R-:W5:Y:S04]  /*4000*/  LDL.LU R0, [R1+0x2dc] ;  /* 0x0002dc0001007983 */ /* 0x001f680000300800 */
[----:B------:R-:W3:Y:S04]  /*4010*/  LDL R132, [R1+0x23c] ;  /* 0x00023c0001847983 */ /* 0x000ee80000100800 */
[----:B------:R-:W3:Y:S01]  /*4020*/  LDL R133, [R1+0x240] ;  /* 0x0002400001857983 */ /* 0x000ee20000100800 */
[----:B------:R-:W-:-:S02]  /*4030*/  PRMT R2, RZ, 0x7610, R2 ;  /* 0x00007610ff027816 */ /* 0x000fc40000000002 */
[----:B------:R-:W-:Y:S02]  /*4040*/  ISETP.GT.AND P3, PT, R145, 0xb, PT ;  /* 0x0000000b9100780c */ /* 0x000fe40003f64270 */
[----:B---3--:R-:W-:-:S04]  /*4050*/  @P2 LOP3.LUT R133, R133, R132, RZ, 0x3c, !PT ;  /* 0x0000008485852212 */ /* 0x008fc800078e3cff */
[----:B------:R-:W-:-:S04]  /*4060*/  @P2 LOP3.LUT R132, R133, R132, RZ, 0x3c, !PT ;  /* 0x0000008485842212 */ /* 0x000fc800078e3cff */
[----:B------:R-:W-:-:S05]  /*4070*/  @P2 LOP3.LUT R133, R133, R132, RZ, 0x3c, !PT ;  /* 0x0000008485852212 */ /* 0x000fca00078e3cff */
[----:B------:R4:W3:Y:S01]  /*4080*/  @P2 LDG.E.U16 R2, desc[UR18][R132.64] ;  /* 0x0000001284022981 */ /* 0x0008e2000c1e1500 */
[----:B------:R-:W-:Y:S01]  /*4090*/  PRMT R129, RZ, 0x7610, R129 ;  /* 0x00007610ff817816 */ /* 0x000fe20000000081 */
[----:B----4-:R-:W-:Y:S02]  /*40a0*/  @P3 IMAD.MOV.U32 R132, RZ, RZ, R134 ;  /* 0x000000ffff843224 */ /* 0x010fe400078e0086 */
[----:B------:R-:W-:-:S05]  /*40b0*/  @P3 IMAD.MOV.U32 R133, RZ, RZ, R135 ;  /* 0x000000ffff853224 */ /* 0x000fca00078e0087 */
[----:B------:R-:W4:Y:S04]  /*40c0*/  @P3 LDG.E.U16 R129, desc[UR18][R132.64] ;  /* 0x0000001284813981 */ /* 0x000f28000c1e1500 */
[----:B---3--:R-:W-:Y:S04]  /*40d0*/  STL [R1+0x2d4], R2 ;  /* 0x0002d40201007387 */ /* 0x008fe80000100800 */
[----:B------:R-:W3:Y:S04]  /*40e0*/  LDL R132, [R1+0x22c] ;  /* 0x00022c0001847983 */ /* 0x000ee80000100800 */
[----:B------:R-:W3:Y:S01]  /*40f0*/  LDL R133, [R1+0x230] ;  /* 0x0002300001857983 */ /* 0x000ee20000100800 */
[----:B------:R-:W-:-:S02]  /*4100*/  ISETP.GT.AND P0, PT, R145, 0xc, PT ;  /* 0x0000000c9100780c */ /* 0x000fc40003f04270 */
[----:B------:R-:W-:Y:S01]  /*4110*/  PRMT R20, RZ, 0x7610, R20 ;  /* 0x00007610ff147816 */ /* 0x000fe20000000014 */
[----:B------:R-:W2:Y:S04]  /*4120*/  LDL R135, [R1+0x20c] ;  /* 0x00020c0001877983 */ /* 0x000ea80000100800 */
[----:B------:R-:W5:Y:S04]  /*4130*/  LDL R134, [R1+0x210] ;  /* 0x0002100001867983 */ /* 0x000f680000100800 */
[----:B----4-:R0:W-:Y:S01]  /*4140*/  STL [R1+0x2d8], R129 ;  /* 0x0002d88101007387 */ /* 0x0101e20000100800 */
[----:B------:R-:W-:-:S02]  /*4150*/  ISETP.GT.AND P1, PT, R145, 0xd, PT ;  /* 0x0000000d9100780c */ /* 0x000fc40003f24270 */
[----:B------:R-:W-:Y:S02]  /*4160*/  PRMT R19, RZ, 0x7610, R19 ;  /* 0x00007610ff137816 */ /* 0x000fe40000000013 */
[----:B------:R-:W-:Y:S02]  /*4170*/  ISETP.GT.AND P2, PT, R145, 0xe, PT ;  /* 0x0000000e9100780c */ /* 0x000fe40003f44270 */
[----:B------:R-:W-:Y:S01]  /*4180*/  PRMT R125, RZ, 0x7610, R125 ;  /* 0x00007610ff7d7816 */ /* 0x000fe2000000007d */
[----:B0-----:R-:W4:Y:S01]  /*4190*/  LDL R129, [R1+0x218] ;  /* 0x0002180001817983 */ /* 0x001f220000100800 */
[----:B---3--:R-:W-:-:S04]  /*41a0*/  @P0 LOP3.LUT R133, R133, R132, RZ, 0x3c, !PT ;  /* 0x0000008485850212 */ /* 0x008fc800078e3cff */
[----:B------:R-:W-:-:S04]  /*41b0*/  @P0 LOP3.LUT R132, R133, R132, RZ, 0x3c, !PT ;  /* 0x0000008485840212 */ /* 0x000fc800078e3cff */
[----:B------:R-:W-:-:S05]  /*41c0*/  @P0 LOP3.LUT R133, R133, R132, RZ, 0x3c, !PT ;  /* 0x0000008485850212 */ /* 0x000fca00078e3cff */
[----:B------:R0:W3:Y:S04]  /*41d0*/  @P0 LDG.E.U16 R20, desc[UR18][R132.64] ;  /* 0x0000001284140981 */ /* 0x0000e8000c1e1500 */
[----:B------:R-:W0:Y:S04]  /*41e0*/  LDL R132, [R1+0x224] ;  /* 0x0002240001847983 */ /* 0x000e280000100800 */
[----:B------:R-:W0:Y:S02]  /*41f0*/  LDL R133, [R1+0x228] ;  /* 0x0002280001857983 */ /* 0x000e240000100800 */
[----:B0-----:R-:W-:-:S04]  /*4200*/  @P1 LOP3.LUT R133, R133, R132, RZ, 0x3c, !PT ;  /* 0x0000008485851212 */ /* 0x001fc800078e3cff */
[----:B------:R-:W-:-:S04]  /*4210*/  @P1 LOP3.LUT R132, R133, R132, RZ, 0x3c, !PT ;  /* 0x0000008485841212 */ /* 0x000fc800078e3cff */
[----:B------:R-:W-:-:S05]  /*4220*/  @P1 LOP3.LUT R133, R133, R132, RZ, 0x3c, !PT ;  /* 0x0000008485851212 */ /* 0x000fca00078e3cff */
[----:B------:R0:W3:Y:S04]  /*4230*/  @P1 LDG.E.U16 R19, desc[UR18][R132.64] ;  /* 0x0000001284131981 */ /* 0x0000e8000c1e1500 */
[----:B------:R-:W0:Y:S04]  /*4240*/  LDL R132, [R1+0x21c] ;  /* 0x00021c0001847983 */ /* 0x000e280000100800 */
[----:B------:R-:W0:Y:S01]  /*4250*/  LDL R133, [R1+0x220] ;  /* 0x0002200001857983 */ /* 0x000e220000100800 */
[----:B------:R-:W-:Y:S02]  /*4260*/  ISETP.GT.AND P3, PT, R145, 0xf, PT ;  /* 0x0000000f9100780c */ /* 0x000fe40003f64270 */
[----:B0-----:R-:W-:-:S04]  /*4270*/  @P2 LOP3.LUT R133, R133, R132, RZ, 0x3c, !PT ;  /* 0x0000008485852212 */ /* 0x001fc800078e3cff */
[----:B------:R-:W-:-:S04]  /*4280*/  @P2 LOP3.LUT R132, R133, R132, RZ, 0x3c, !PT ;  /* 0x0000008485842212 */ /* 0x000fc800078e3cff */
[----:B------:R-:W-:-:S05]  /*4290*/  @P2 LOP3.LUT R133, R133, R132, RZ, 0x3c, !PT ;  /* 0x0000008485852212 */ /* 0x000fca00078e3cff */
[----:B------:R4:W3:Y:S04]  /*42a0*/  @P2 LDG.E.U16 R125, desc[UR18][R132.64] ;  /* 0x00000012847d2981 */ /* 0x0008e8000c1e1500 */
[----:B------:R-:W2:Y:S01]  /*42b0*/  LDL R133, [R1+0x214] ;  /* 0x0002140001857983 */ /* 0x000ea20000100800 */
[----:B------:R-:W-:Y:S01]  /*42c0*/  ISETP.GT.AND P0, PT, R145, 0x10, PT ;  /* 0x000000109100780c */ /* 0x000fe20003f04270 */
[----:B----4-:R-:W-:Y:S01]  /*42d0*/  @P3 IMAD.MOV.U32 R132, RZ, RZ, R129 ;  /* 0x000000ffff843224 */ /* 0x010fe200078e0081 */
[----:B------:R-:W-:Y:S01]  /*42e0*/  PRMT R21, RZ, 0x7610, R21 ;  /* 0x00007610ff157816 */ /* 0x000fe20000000015 */
[----:B------:R-:W4:Y:S01]  /*42f0*/  LDL R129, [R1+0x1e8] ;  /* 0x0001e80001817983 */ /* 0x000f220000100800 */
[----:B------:R-:W-:-:S04]  /*4300*/  PRMT R2, RZ, 0x7610, R2 ;  /* 0x00007610ff027816 */ /* 0x000fc80000000002 */
[----:B--2---:R5:W2:Y:S05]  /*4310*/  @P3 LDG.E.U16 R21, desc[UR18][R132.64] ;  /* 0x0000001284153981 */ /* 0x004aaa000c1e1500 */
[----:B-----5:R-:W-:Y:S02]  /*4320*/  @P0 IMAD.MOV.U32 R132, RZ, RZ, R134 ;  /* 0x000000ffff840224 */ /* 0x020fe400078e0086 */
[----:B------:R-:W-:Y:S01]  /*4330*/  @P0 IMAD.MOV.U32 R133, RZ, RZ, R135 ;  /* 0x000000ffff850224 */ /* 0x000fe200078e0087 */
[----:B------:R-:W-:Y:S01]  /*4340*/  ISETP.GT.AND P1, PT, R145, 0x11, PT ;  /* 0x000000119100780c */ /* 0x000fe20003f24270 */
[----:B------:R-:W5:Y:S04]  /*4350*/  LDL R135, [R1+0x1f0] ;  /* 0x0001f00001877983 */ /* 0x000f680000100800 */
[----:B------:R0:W3:Y:S01]  /*4360*/  @P0 LDG.E.U16 R2, desc[UR18][R132.64] ;  /* 0x0000001284020981 */ /* 0x0000e2000c1e1500 */
[----:B------:R-:W-:-:S02]  /*4370*/  PRMT R251, RZ, 0x7610, R251 ;  /* 0x00007610fffb7816 */ /* 0x000fc400000000fb */
[----:B------:R-:W-:Y:S01]  /*4380*/  ISETP.GT.AND P2, PT, R145, 0x12, PT ;  /* 0x000000129100780c */ /* 0x000fe20003f44270 */
[----:B------:R-:W2:Y:S04]  /*4390*/  LDL R134, [R1+0x1e4] ;  /* 0x0001e40001867983 */ /* 0x000ea80000100800 */
        /* <DEDUP_REMOVED lines=8> */
[----:B------:R-:W-:Y:S02]  /*4420*/  PRMT R249, RZ, 0x7610, R249 ;  /* 0x00007610fff97816 */ /* 0x000fe400000000f9 */
[----:B0-----:R-:W-:-:S04]  /*4430*/  @P2 LOP3.LUT R133, R133, R132, RZ, 0x3c, !PT ;  /* 0x0000008485852212 */ /* 0x001fc800078e3cff */
[----:B------:R-:W-:-:S04]  /*4440*/  @P2 LOP3.LUT R132, R133, R132, RZ, 0x3c, !PT ;  /* 0x0000008485842212 */ /* 0x000fc800078e3cff */
[----:B------:R-:W-:-:S05]  /*4450*/  @P2 LOP3.LUT R133, R133, R132, RZ, 0x3c, !PT ;  /* 0x0000008485852212 */ /* 0x000fca00078e3cff */
[----:B------:R0:W3:Y:S04]  /*4460*/  @P2 LDG.E.U16 R249, desc[UR18][R132.64] ;  /* 0x0000001284f92981 */ /* 0x0000e8000c1e1500 */
[----:B------:R-:W0:Y:S04]  /*4470*/  LDL R132, [R1+0x1f4] ;  /* 0x0001f40001847983 */ /* 0x000e280000100800 */
[----:B------:R-:W0:Y:S01]  /*4480*/  LDL R133, [R1+0x1f8] ;  /* 0x0001f80001857983 */ /* 0x000e220000100800 */
[----:B------:R-:W-:Y:S02]  /*4490*/  ISETP.GT.AND P3, PT, R145, 0x13, PT ;  /* 0x000000139100780c */ /* 0x000fe40003f64270 */
[----:B------:R-:W-:-:S11]  /*44a0*/  PRMT R247, RZ, 0x7610, R247 ;  /* 0x00007610fff77816 */ /* 0x000fd600000000f7 */
[----:B0-----:R-:W-:-:S04]  /*44b0*/  @P3 LOP3.LUT R133, R133, R132, RZ, 0x3c, !PT ;  /* 0x0000008485853212 */ /* 0x001fc800078e3cff */
[----:B------:R-:W-:-:S04]  /*44c0*/  @P3 LOP3.LUT R132, R133, R132, RZ, 0x3c, !PT ;  /* 0x0000008485843212 */ /* 0x000fc800078e3cff */
[----:B------:R-:W-:-:S05]  /*44d0*/  @P3 LOP3.LUT R133, R133, R132, RZ, 0x3c, !PT ;  /* 0x0000008485853212 */ /* 0x000fca00078e3cff */
[----:B------:R5:W3:Y:S04]  /*44e0*/  @P3 LDG.E.U16 R247, desc[UR18][R132.64] ;  /* 0x0000001284f73981 */ /* 0x000ae8000c1e1500 */
[----:B------:R-:W4:Y:S01]  /*44f0*/  LDL R133, [R1+0x1ec] ;  /* 0x0001ec0001857983 */ /* 0x000f220000100800 */
[C---:B------:R-:W-:Y:S02]  /*4500*/  ISETP.GT.AND P0, PT, R145.reuse, 0x14, PT ;  /* 0x000000149100780c */ /* 0x040fe40003f04270 */
[----:B------:R-:W-:Y:S02]  /*4510*/  ISETP.GT.AND P1, PT, R145, 0x15, PT ;  /* 0x000000159100780c */ /* 0x000fe40003f24270 */
[----:B------:R-:W-:Y:S02]  /*4520*/  PRMT R245, RZ, 0x7610, R245 ;  /* 0x00007610fff57816 */ /* 0x000fe400000000f5 */
[----:B------:R-:W-:-:S07]  /*4530*/  PRMT R243, RZ, 0x7610, R243 ;  /* 0x00007610fff37816 */ /* 0x000fce00000000f3 */
[----:B-----5:R-:W-:Y:S01]  /*4540*/  @P0 IMAD.MOV.U32 R132, RZ, RZ, R135 ;  /* 0x000000ffff840224 */ /* 0x020fe200078e0087 */
[C---:B------:R-:W-:Y:S01]  /*4550*/  ISETP.GT.AND P2, PT, R145.reuse, 0x16, PT ;  /* 0x000000169100780c */ /* 0x040fe20003f44270 */
[----:B------:R-:W5:Y:S04]  /*4560*/  LDL R135, [R1+0x1c8] ;  /* 0x0001c80001877983 */ /* 0x000f680000100800 */
[----:B----4-:R0:W4:Y:S02]  /*4570*/  @P0 LDG.E.U16 R245, desc[UR18][R132.64] ;  /* 0x0000001284f50981 */ /* 0x010124000c1e1500 */
[----:B0-----:R-:W-:Y:S02]  /*4580*/  @P1 IMAD.MOV.U32 R132, RZ, RZ, R129 ;  /* 0x000000ffff841224 */ /* 0x001fe400078e0081 */
[----:B--2---:R-:W-:Y:S01]  /*4590*/  @P1 IMAD.MOV.U32 R133, RZ, RZ, R134 ;  /* 0x000000ffff851224 */ /* 0x004fe200078e0086 */
[----:B------:R-:W-:Y:S01]  /*45a0*/  PRMT R241, RZ, 0x7610, R241 ;  /* 0x00007610fff17816 */ /* 0x000fe200000000f1 */
[----:B------:R-:W2:Y:S04]  /*45b0*/  LDL R134, [R1+0x1bc] ;  /* 0x0001bc0001867983 */ /* 0x000ea80000100800 */
[----:B------:R0:W4:Y:S01]  /*45c0*/  @P1 LDG.E.U16 R243, desc[UR18][R132.64] ;  /* 0x0000001284f31981 */ /* 0x000122000c1e1500 */
[----:B------:R-:W-:-:S02]  /*45d0*/  ISETP.GT.AND P3, PT, R145, 0x17, PT ;  /* 0x000000179100780c */ /* 0x000fc40003f64270 */
[----:B------:R-:W-:Y:S01]  /*45e0*/  PRMT R239, RZ, 0x7610, R239 ;  /* 0x00007610ffef7816 */ /* 0x000fe200000000ef */
[----:B------:R-:W3:Y:S04]  /*45f0*/  LDL R129, [R1+0x1c0] ;  /* 0x0001c00001817983 */ /* 0x000ee80000100800 */
[----:B------:R-:W0:Y:S04]  /*4600*/  LDL R132, [R1+0x1dc] ;  /* 0x0001dc0001847983 */ /* 0x000e280000100800 */
[----:B------:R-:W0:Y:S02]  /*4610*/  LDL R133, [R1+0x1e0] ;  /* 0x0001e00001857983 */ /* 0x000e240000100800 */
[----:B0-----:R-:W-:-:S04]  /*4620*/  @P2 LOP3.LUT R133, R133, R132, RZ, 0x3c, !PT ;  /* 0x0000008485852212 */ /* 0x001fc800078e3cff */
[----:B------:R-:W-:-:S04]  /*4630*/  @P2 LOP3.LUT R132, R133, R132, RZ, 0x3c, !PT ;  /* 0x0000008485842212 */ /* 0x000fc800078e3cff */
[----:B------:R-:W-:-:S05]  /*4640*/  @P2 LOP3.LUT R133, R133, R132, RZ, 0x3c, !PT ;  /* 0x0000008485852212 */ /* 0x000fca00078e3cff */
[----:B------:R0:W4:Y:S04]  /*4650*/  @P2 LDG.E.U16 R241, desc[UR18][R132.64] ;  /* 0x0000001284f12981 */ /* 0x000128000c1e1500 */
[----:B------:R-:W0:Y:S04]  /*4660*/  LDL R132, [R1+0x1d4] ;  /* 0x0001d40001847983 */ /* 0x000e280000100800 */
[----:B------:R-:W0:Y:S02]  /*4670*/  LDL R133, [R1+0x1d8] ;  /* 0x0001d80001857983 */ /* 0x000e240000100800 */
[----:B0-----:R-:W-:-:S04]  /*4680*/  @P3 LOP3.LUT R133, R133, R132, RZ, 0x3c, !PT ;  /* 0x0000008485853212 */ /* 0x001fc800078e3cff */
[----:B------:R-:W-:-:S04]  /*4690*/  @P3 LOP3.LUT R132, R133, R132, RZ, 0x3c, !PT ;  /* 0x0000008485843212 */ /* 0x000fc800078e3cff */
[----:B------:R-:W-:-:S05]  /*46a0*/  @P3 LOP3.LUT R133, R133, R132, RZ, 0x3c, !PT ;  /* 0x0000008485853212 */ /* 0x000fca00078e3cff */
[----:B------:R0:W4:Y:S04]  /*46b0*/  @P3 LDG.E.U16 R239, desc[UR18][R132.64] ;  /* 0x0000001284ef3981 */ /* 0x000128000c1e1500 */
[----:B------:R-:W0:Y:S04]  /*46c0*/  LDL R132, [R1+0x1cc] ;  /* 0x0001cc0001847983 */ /* 0x000e280000100800 */
[----:B------:R-:W0:Y:S01]  /*46d0*/  LDL R133, [R1+0x1d0] ;  /* 0x0001d00001857983 */ /* 0x000e220000100800 */
[----:B------:R-:W-:Y:S02]  /*46e0*/  ISETP.GT.AND P0, PT, R145, 0x18, PT ;  /* 0x000000189100780c */ /* 0x000fe40003f04270 */
[----:B------:R-:W-:-:S11]  /*46f0*/  PRMT R237, RZ, 0x7610, R237 ;  /* 0x00007610ffed7816 */ /* 0x000fd600000000ed */
[----:B0-----:R-:W-:-:S04]  /*4700*/  @P0 LOP3.LUT R133, R133, R132, RZ, 0x3c, !PT ;  /* 0x0000008485850212 */ /* 0x001fc800078e3cff */
[----:B------:R-:W-:-:S04]  /*4710*/  @P0 LOP3.LUT R132, R133, R132, RZ, 0x3c, !PT ;  /* 0x0000008485840212 */ /* 0x000fc800078e3cff */
[----:B------:R-:W-:-:S05]  /*4720*/  @P0 LOP3.LUT R133, R133, R132, RZ, 0x3c, !PT ;  /* 0x0000008485850212 */ /* 0x000fca00078e3cff */
[----:B------:R5:W4:Y:S04]  /*4730*/  @P0 LDG.E.U16 R237, desc[UR18][R132.64] ;  /* 0x0000001284ed0981 */ /* 0x000b28000c1e1500 */
[----:B------:R-:W2:Y:S01]  /*4740*/  LDL R133, [R1+0x1c4] ;  /* 0x0001c40001857983 */ /* 0x000ea20000100800 */
[C---:B------:R-:W-:Y:S02]  /*4750*/  ISETP.GT.AND P1, PT, R145.reuse, 0x19, PT ;  /* 0x000000199100780c */ /* 0x040fe40003f24270 */
[----:B------:R-:W-:Y:S02]  /*4760*/  ISETP.GT.AND P2, PT, R145, 0x1a, PT ;  /* 0x0000001a9100780c */ /* 0x000fe40003f44270 */
[----:B------:R-:W-:Y:S02]  /*4770*/  PRMT R235, RZ, 0x7610, R235 ;  /* 0x00007610ffeb7816 */ /* 0x000fe400000000eb */
[----:B------:R-:W-:-:S07]  /*4780*/  PRMT R233, RZ, 0x7610, R233 ;  /* 0x00007610ffe97816 */ /* 0x000fce00000000e9 */
[----:B-----5:R-:W-:Y:S01]  /*4790*/  @P1 IMAD.MOV.U32 R132, RZ, RZ, R135 ;  /* 0x000000ffff841224 */ /* 0x020fe200078e0087 */
[C---:B------:R-:W-:Y:S01]  /*47a0*/  ISETP.GT.AND P3, PT, R145.reuse, 0x1b, PT ;  /* 0x0000001b9100780c */ /* 0x040fe20003f64270 */
[----:B------:R-:W5:Y:S04]  /*47b0*/  LDL R135, [R1+0x1a0] ;  /* 0x0001a00001877983 */ /* 0x000f680000100800 */
[----:B--2---:R3:W2:Y:S02]  /*47c0*/  @P1 LDG.E.U16 R235, desc[UR18][R132.64] ;  /* 0x0000001284eb1981 */ /* 0x0046a4000c1e1500 */
[----:B---3--:R-:W-:Y:S02]  /*47d0*/  @P2 IMAD.MOV.U32 R132, RZ, RZ, R129 ;  /* 0x000000ffff842224 */ /* 0x008fe400078e0081 */
[----:B------:R-:W-:Y:S01]  /*47e0*/  @P2 IMAD.MOV.U32 R133, RZ, RZ, R134 ;  /* 0x000000ffff852224 */ /* 0x000fe200078e0086 */
[----:B------:R-:W-:Y:S01]  /*47f0*/  PRMT R232, RZ, 0x7610, R232 ;  /* 0x00007610ffe87816 */ /* 0x000fe200000000e8 */
[----:B------:R-:W3:Y:S04]  /*4800*/  LDL R134, [R1+0x194] ;  /* 0x0001940001867983 */ /* 0x000ee80000100800 */
[----:B------:R0:W2:Y:S01]  /*4810*/  @P2 LDG.E.U16 R233, desc[UR18][R132.64] ;  /* 0x0000001284e92981 */ /* 0x0000a2000c1e1500 */
[----:B------:R-:W-:-:S02]  /*4820*/  ISETP.GT.AND P0, PT, R145, 0x1c, PT ;  /* 0x0000001c9100780c */ /* 0x000fc40003f04270 */
[----:B------:R-:W-:Y:S01]  /*4830*/  PRMT R231, RZ, 0x7610, R231 ;  /* 0x00007610ffe77816 */ /* 0x000fe200000000e7 */
[----:B------:R-:W4:Y:S04]  /*4840*/  LDL R129, [R1+0x198] ;  /* 0x0001980001817983 */ /* 0x000f280000100800 */
[----:B------:R-:W0:Y:S04]  /*4850*/  LDL R132, [R1+0x1b4] ;  /* 0x0001b40001847983 */ /* 0x000e280000100800 */
[----:B------:R-:W0:Y:S02]  /*4860*/  LDL R133, [R1+0x1b8] ;  /* 0x0001b80001857983 */ /* 0x000e240000100800 */
[----:B0-----:R-:W-:-:S04]  /*4870*/  @P3 LOP3.LUT R133, R133, R132, RZ, 0x3c, !PT ;  /* 0x0000008485853212 */ /* 0x001fc800078e3cff */
[----:B------:R-:W-:-:S04]  /*4880*/  @P3 LOP3.LUT R132, R133, R132, RZ, 0x3c, !PT ;  /* 0x0000008485843212 */ /* 0x000fc800078e3cff */
[----:B------:R-:W-:-:S05]  /*4890*/  @P3 LOP3.LUT R133, R133, R132, RZ, 0x3c, !PT ;  /* 0x0000008485853212 */ /* 0x000fca00078e3cff */
[----:B------:R0:W2:Y:S04]  /*48a0*/  @P3 LDG.E.U16 R232, desc[UR18][R132.64] ;  /* 0x0000001284e83981 */ /* 0x0000a8000c1e1500 */
[----:B------:R-:W0:Y:S04]  /*48b0*/  LDL R132, [R1+0x1ac] ;  /* 0x0001ac0001847983 */ /* 0x000e280000100800 */
[----:B------:R-:W0:Y:S02]  /*48c0*/  LDL R133, [R1+0x1b0] ;  /* 0x0001b00001857983 */ /* 0x000e240000100800 */
[----:B0-----:R-:W-:-:S04]  /*48d0*/  @P0 LOP3.LUT R133, R133, R132, RZ, 0x3c, !PT ;  /* 0x0000008485850212 */ /* 0x001fc800078e3cff */
[----:B------:R-:W-:-:S04]  /*48e0*/  @P0 LOP3.LUT R132, R133, R132, RZ, 0x3c, !PT ;  /* 0x0000008485840212 */ /* 0x000fc800078e3cff */
[----:B------:R-:W-:-:S05]  /*48f0*/  @P0 LOP3.LUT R133, R133, R132, RZ, 0x3c, !PT ;  /* 0x0000008485850212 */ /* 0x000fca00078e3cff */
[----:B------:R0:W2:Y:S04]  /*4900*/  @P0 LDG.E.U16 R231, desc[UR18][R132.64] ;  /* 0x0000001284e70981 */ /* 0x0000a8000c1e1500 */
[----:B------:R-:W0:Y:S04]  /*4910*/  LDL R132, [R1+0x1a4] ;  /* 0x0001a40001847983 */ /* 0x000e280000100800 */
[----:B------:R-:W0:Y:S01]  /*4920*/  LDL R133, [R1+0x1a8] ;  /* 0x0001a80001857983 */ /* 0x000e220000100800 */
[----:B------:R-:W-:Y:S02]  /*4930*/  ISETP.GT.AND P1, PT, R145, 0x1d, PT ;  /* 0x0000001d9100780c */ /* 0x000fe40003f24270 */
[----:B------:R-:W-:-:S11]  /*4940*/  PRMT R229, RZ, 0x7610, R229 ;  /* 0x00007610ffe57816 */ /* 0x000fd600000000e5 */
[----:B0-----:R-:W-:-:S04]  /*4950*/  @P1 LOP3.LUT R133, R133, R132, RZ, 0x3c, !PT ;  /* 0x0000008485851212 */ /* 0x001fc800078e3cff */
[----:B------:R-:W-:-:S04]  /*4960*/  @P1 LOP3.LUT R132, R133, R132, RZ, 0x3c, !PT ;  /* 0x0000008485841212 */ /* 0x000fc800078e3cff */
[----:B------:R-:W-:-:S05]  /*4970*/  @P1 LOP3.LUT R133, R133, R132, RZ, 0x3c, !PT ;  /* 0x0000008485851212 */ /* 0x000fca00078e3cff */
[----:B------:R5:W2:Y:S04]  /*4980*/  @P1 LDG.E.U16 R229, desc[UR18][R132.64] ;  /* 0x0000001284e51981 */ /* 0x000aa8000c1e1500 */
[----:B------:R-:W3:Y:S01]  /*4990*/  LDL R133, [R1+0x19c] ;  /* 0x00019c0001857983 */ /* 0x000ee20000100800 */
[C---:B------:R-:W-:Y:S02]  /*49a0*/  ISETP.GT.AND P2, PT, R145.reuse, 0x1e, PT ;  /* 0x0000001e9100780c */ /* 0x040fe40003f44270 */
[----:B------:R-:W-:Y:S02]  /*49b0*/  ISETP.GT.AND P3, PT, R145, 0x1f, PT ;  /* 0x0000001f9100780c */ /* 0x000fe40003f64270 */
[----:B------:R-:W-:Y:S02]  /*49c0*/  PRMT R227, RZ, 0x7610, R227 ;  /* 0x00007610ffe37816 */ /* 0x000fe400000000e3 */
[----:B------:R-:W-:-:S07]  /*49d0*/  PRMT R225, RZ, 0x7610, R225 ;  /* 0x00007610ffe17816 */ /* 0x000fce00000000e1 */
[----:B-----5:R-:W-:Y:S01]  /*49e0*/  @P2 IMAD.MOV.U32 R132, RZ, RZ, R135 ;  /* 0x000000ffff842224 */ /* 0x020fe200078e0087 */
[C---:B------:R-:W-:Y:S01]  /*49f0*/  ISETP.GT.AND P0, PT, R145.reuse, 0x20, PT ;  /* 0x000000209100780c */ /* 0x040fe20003f04270 */
[----:B------:R-:W5:Y:S04]  /*4a00*/  LDL R135, [R1+0x178] ;  /* 0x0001780001877983 */ /* 0x000f680000100800 */
[----:B---3--:R4:W3:Y:S02]  /*4a10*/  @P2 LDG.E.U16 R227, desc[UR18][R132.64] ;  /* 0x0000001284e32981 */ /* 0x0088e4000c1e1500 */
[----:B----4-:R-:W-:Y:S02]  /*4a20*/  @P3 IMAD.MOV.U32 R132, RZ, RZ, R129 ;  /* 0x000000ffff843224 */ /* 0x010fe400078e0081 */
[----:B------:R-:W-:Y:S01]  /*4a30*/  @P3 IMAD.MOV.U32 R133, RZ, RZ, R134 ;  /* 0x000000ffff853224 */ /* 0x000fe200078e0086 */
[----:B------:R-:W-:Y:S01]  /*4a40*/  PRMT R223, RZ, 0x7610, R223 ;  /* 0x00007610ffdf7816 */ /* 0x000fe200000000df */
[----:B------:R-:W4:Y:S04]  /*4a50*/  LDL R134, [R1+0x16c] ;  /* 0x00016c0001867983 */ /* 0x000f280000100800 */
[----:B------:R0:W3:Y:S01]  /*4a60*/  @P3 LDG.E.U16 R225, desc[UR18][R132.64] ;  /* 0x0000001284e13981 */ /* 0x0000e2000c1e1500 */
[----:B------:R-:W-:-:S02]  /*4a70*/  ISETP.GT.AND P1, PT, R145, 0x21, PT ;  /* 0x000000219100780c */ /* 0x000fc40003f24270 */
[----:B------:R-:W-:Y:S01]  /*4a80*/  PRMT R221, RZ, 0x7610, R221 ;  /* 0x00007610ffdd7816 */ /* 0x000fe200000000dd */
        /* <DEDUP_REMOVED lines=30> */
[----:B--2---:R-:W-:Y:S02]  /*4c70*/  @P0 IMAD.MOV.U32 R132, RZ, RZ, R129 ;  /* 0x000000ffff840224 */ /* 0x004fe400078e0081 */
[----:B------:R-:W-:Y:S01]  /*4c80*/  @P0 IMAD.MOV.U32 R133, RZ, RZ, R134 ;  /* 0x000000ffff850224 */ /* 0x000fe200078e0086 */
        /* <DEDUP_REMOVED lines=39> */
[----:B------:R0:W4:Y:S01]  /*4f00*/  @P1 LDG.E.U16 R205, desc[UR18][R132.64] ;  /* 0x0000001284cd1981 */ /* 0x000122000c1e1500 */
        /* <DEDUP_REMOVED lines=32> */
[----:B--2---:R-:W-:Y:S02]  /*5110*/  @P2 IMAD.MOV.U32 R132, RZ, RZ, R129 ;  /* 0x000000ffff842224 */ /* 0x004fe400078e0081 */
[----:B------:R-:W-:Y:S01]  /*5120*/  @P2 IMAD.MOV.U32 R133, RZ, RZ, R134 ;  /* 0x000000ffff852224 */ /* 0x000fe200078e0086 */
[----:B------:R-:W-:Y:S01]  /*5130*/  PRMT R195, RZ, 0x7610, R195 ;  /* 0x00007610ffc37816 */ /* 0x000fe200000000c3 */
[----:B------:R-:W2:Y:S04]  /*5140*/  LDL R134, [R1+0xf4] ;  /* 0x0000f40001867983 */ /* 0x000ea80000100800 */
[----:B------:R0:W3:Y:S01]  /*5150*/  @P2 LDG.E.U16 R196, desc[UR18][R132.64] ;  /* 0x0000001284c42981 */ /* 0x0000e2000c1e1500 */
        /* <DEDUP_REMOVED lines=32> */
[----:B----4-:R-:W-:Y:S02]  /*5360*/  @P3 IMAD.MOV.U32 R132, RZ, RZ, R129 ;  /* 0x000000ffff843224 */ /* 0x010fe400078e0081 */
[----:B------:R-:W-:Y:S01]  /*5370*/  @P3 IMAD.MOV.U32 R133, RZ, RZ, R134 ;  /* 0x000000ffff853224 */ /* 0x000fe200078e0086 */
[----:B------:R-:W-:Y:S01]  /*5380*/  PRMT R185, RZ, 0x7610, R185 ;  /* 0x00007610ffb97816 */ /* 0x000fe200000000b9 */
[----:B------:R-:W4:Y:S04]  /*5390*/  LDL R134, [R1+0xcc] ;  /* 0x0000cc0001867983 */ /* 0x000f280000100800 */
[----:B------:R0:W2:Y:S01]  /*53a0*/  @P3 LDG.E.U16 R186, desc[UR18][R132.64] ;  /* 0x0000001284ba3981 */ /* 0x0000a2000c1e1500 */
        /* <DEDUP_REMOVED lines=146> */
[----:B------:R-:W5:Y:S04]  /*5cd0*/  LDL R134, [R1+0x38] ;  /* 0x0000380001867983 */ /* 0x000f680000100800 */
        /* <DEDUP_REMOVED lines=14> */
[----:B-----5:R4:W5:Y:S04]  /*5dc0*/  @P3 LDG.E.U16 R137, desc[UR18][R134.64] ;  /* 0x0000001286893981 */ /* 0x020968000c1e1500 */
[----:B------:R-:W3:Y:S01]  /*5dd0*/  LDL R135, [R1+0x2c] ;  /* 0x00002c0001877983 */ /* 0x000ee20000100800 */
[----:B0-----:R-:W-:-:S04]  /*5de0*/  @P1 LOP3.LUT R133, R133, R132, RZ, 0x3c, !PT ;  /* 0x0000008485851212 */ /* 0x001fc800078e3cff */
[----:B------:R-:W-:-:S04]  /*5df0*/  @P1 LOP3.LUT R132, R133, R132, RZ, 0x3c, !PT ;  /* 0x0000008485841212 */ /* 0x000fc800078e3cff */
[----:B------:R-:W-:-:S05]  /*5e00*/  @P1 LOP3.LUT R133, R133, R132, RZ, 0x3c, !PT ;  /* 0x0000008485851212 */ /* 0x000fca00078e3cff */
[----:B------:R0:W5:Y:S04]  /*5e10*/  @P1 LDG.E.U16 R141, desc[UR18][R132.64] ;  /* 0x00000012848d1981 */ /* 0x000168000c1e1500 */
[----:B------:R-:W0:Y:S04]  /*5e20*/  LDL R132, [R1+0x3c] ;  /* 0x00003c0001847983 */ /* 0x000e280000100800 */
[----:B------:R-:W0:Y:S01]  /*5e30*/  LDL R133, [R1+0x40] ;  /* 0x0000400001857983 */ /* 0x000e220000100800 */
[C---:B------:R-:W-:Y:S02]  /*5e40*/  ISETP.GT.AND P2, PT, R145.reuse, 0x4a, PT ;  /* 0x0000004a9100780c */ /* 0x040fe40003f44270 */
[----:B------:R-:W-:-:S02]  /*5e50*/  ISETP.GT.AND P0, PT, R145, 0x4c, PT ;  /* 0x0000004c9100780c */ /* 0x000fc40003f04270 */
[----:B------:R-:W-:-:S11]  /*5e60*/  PRMT R139, RZ, 0x7610, R139 ;  /* 0x00007610ff8b7816 */ /* 0x000fd6000000008b */
[----:B----4-:R-:W-:Y:S01]  /*5e70*/  @P0 IMAD.MOV.U32 R134, RZ, RZ, R129 ;  /* 0x000000ffff860224 */ /* 0x010fe200078e0081 */
[----:B------:R-:W-:Y:S01]  /*5e80*/  ISETP.GT.AND P1, PT, R145, 0x4d, PT ;  /* 0x0000004d9100780c */ /* 0x000fe20003f24270 */
[----:B------:R-:W4:Y:S01]  /*5e90*/  LDL R129, [R1+0x8] ;  /* 0x0000080001817983 */ /* 0x000f220000100800 */
[----:B0-----:R-:W-:-:S04]  /*5ea0*/  @P2 LOP3.LUT R133, R133, R132, RZ, 0x3c, !PT ;  /* 0x0000008485852212 */ /* 0x001fc800078e3cff */
[----:B------:R-:W-:-:S04]  /*5eb0*/  @P2 LOP3.LUT R132, R133, R132, RZ, 0x3c, !PT ;  /* 0x0000008485842212 */ /* 0x000fc800078e3cff */
[----:B------:R-:W-:-:S05]  /*5ec0*/  @P2 LOP3.LUT R133, R133, R132, RZ, 0x3c, !PT ;  /* 0x0000008485852212 */ /* 0x000fca00078e3cff */
[----:B------:R0:W5:Y:S02]  /*5ed0*/  @P2 LDG.E.U16 R139, desc[UR18][R132.64] ;  /* 0x00000012848b2981 */ /* 0x000164000c1e1500 */
[----:B0-----:R-:W-:-:S06]  /*5ee0*/  PRMT R133, RZ, 0x7610, R133 ;  /* 0x00007610ff857816 */ /* 0x001fcc0000000085 */
[----:B---3--:R0:W3:Y:S04]  /*5ef0*/  @P0 LDG.E.U16 R133, desc[UR18][R134.64] ;  /* 0x0000001286850981 */ /* 0x0080e8000c1e1500 */
        /* <DEDUP_REMOVED lines=30> */
[----:B------:R4:W5:Y:S04]  /*60e0*/  @P0 LDG.E.U16 R140, desc[UR18][R134.64] ;  /* 0x00000012868c0981 */ /* 0x000968000c1e1500 */
[----:B------:R-:W2:Y:S01]  /*60f0*/  LDL R135, [R1+0x4] ;  /* 0x0000040001877983 */ /* 0x000ea20000100800 */
[C---:B------:R-:W-:Y:S02]  /*6100*/  ISETP.GT.AND P1, PT, R145.reuse, 0x51, PT ;  /* 0x000000519100780c */ /* 0x040fe40003f24270 */
[C---:B------:R-:W-:Y:S02]  /*6110*/  ISETP.GT.AND P2, PT, R145.reuse, 0x52, PT ;  /* 0x000000529100780c */ /* 0x040fe40003f44270 */
[----:B------:R-:W-:Y:S02]  /*6120*/  PRMT R142, RZ, 0x7610, R142 ;  /* 0x00007610ff8e7816 */ /* 0x000fe4000000008e */
[----:B------:R-:W-:-:S02]  /*6130*/  ISETP.GT.AND P3, PT, R145, 0x53, PT ;  /* 0x000000539100780c */ /* 0x000fc40003f64270 */
[----:B------:R-:W-:-:S05]  /*6140*/  PRMT R144, RZ, 0x7610, R144 ;  /* 0x00007610ff907816 */ /* 0x000fca0000000090 */
[----:B----4-:R-:W-:Y:S01]  /*6150*/  @P1 IMAD.MOV.U32 R134, RZ, RZ, R129 ;  /* 0x000000ffff861224 */ /* 0x010fe200078e0081 */
[----:B------:R-:W-:Y:S02]  /*6160*/  ISETP.GT.AND P0, PT, R145, 0x54, PT ;  /* 0x000000549100780c */ /* 0x000fe40003f04270 */
[----:B------:R-:W-:Y:S02]  /*6170*/  PRMT R146, RZ, 0x7610, R146 ;  /* 0x00007610ff927816 */ /* 0x000fe40000000092 */
[----:B------:R-:W-:Y:S02]  /*6180*/  PRMT R148, RZ, 0x7610, R148 ;  /* 0x00007610ff947816 */ /* 0x000fe40000000094 */
[----:B------:R-:W-:Y:S02]  /*6190*/  PRMT R150, RZ, 0x7610, R150 ;  /* 0x00007610ff967816 */ /* 0x000fe40000000096 */
[----:B------:R-:W-:Y:S02]  /*61a0*/  PRMT R152, RZ, 0x7610, R152 ;  /* 0x00007610ff987816 */ /* 0x000fe40000000098 */
[----:B------:R-:W-:-:S02]  /*61b0*/  PRMT R154, RZ, 0x7610, R154 ;  /* 0x00007610ff9a7816 */ /* 0x000fc4000000009a */
[----:B------:R-:W-:Y:S02]  /*61c0*/  PRMT R156, RZ, 0x7610, R156 ;  /* 0x00007610ff9c7816 */ /* 0x000fe4000000009c */
        /* <DEDUP_REMOVED lines=10> */
[----:B------:R-:W-:-:S02]  /*6270*/  ISETP.GT.AND P4, PT, R145, 0x64, PT ;  /* 0x000000649100780c */ /* 0x000fc40003f84270 */
        /* <DEDUP_REMOVED lines=15> */
[----:B------:R-:W-:Y:S01]  /*6370*/  PRMT R210, RZ, 0x7610, R210 ;  /* 0x00007610ffd27816 */ /* 0x000fe200000000d2 */
[----:B--2---:R0:W2:Y:S01]  /*6380*/  @P1 LDG.E.U16 R142, desc[UR18][R134.64] ;  /* 0x00000012868e1981 */ /* 0x0040a2000c1e1500 */
[----:B------:R-:W-:Y:S01]  /*6390*/  ISETP.GT.AND P1, PT, R145, 0x55, PT ;  /* 0x000000559100780c */ /* 0x000fe20003f24270 */
[----:B0-----:R-:W-:Y:S02]  /*63a0*/  @P2 IMAD.MOV.U32 R134, RZ, RZ, R121 ;  /* 0x000000ffff862224 */ /* 0x001fe400078e0079 */
[----:B------:R-:W-:-:S05]  /*63b0*/  @P2 IMAD.MOV.U32 R135, RZ, RZ, R72 ;  /* 0x000000ffff872224 */ /* 0x000fca00078e0048 */
[----:B------:R0:W4:Y:S01]  /*63c0*/  @P2 LDG.E.U16 R144, desc[UR18][R134.64] ;  /* 0x0000001286902981 */ /* 0x000122000c1e1500 */
[----:B------:R-:W-:Y:S01]  /*63d0*/  ISETP.GT.AND P2, PT, R145, 0x56, PT ;  /* 0x000000569100780c */ /* 0x000fe20003f44270 */
[----:B0-----:R-:W-:Y:S02]  /*63e0*/  @P3 IMAD.MOV.U32 R134, RZ, RZ, R84 ;  /* 0x000000ffff863224 */ /* 0x001fe400078e0054 */
[----:B------:R-:W-:-:S05]  /*63f0*/  @P3 IMAD.MOV.U32 R135, RZ, RZ, R46 ;  /* 0x000000ffff873224 */ /* 0x000fca00078e002e */
[----:B------:R0:W3:Y:S01]  /*6400*/  @P3 LDG.E.U16 R146, desc[UR18][R134.64] ;  /* 0x0000001286923981 */ /* 0x0000e2000c1e1500 */
        /* <DEDUP_REMOVED lines=19> */
[----:B------:R0:W2:Y:S01]  /*6540*/  @P0 LDG.E.U16 R156, desc[UR18][R134.64] ;  /* 0x00000012869c0981 */ /* 0x0000a2000c1e1500 */
        /* <DEDUP_REMOVED lines=31> */
[----:B------:R0:W4:Y:S02]  /*6740*/  @P0 LDG.E.U16 R172, desc[UR18][R134.64] ;  /* 0x0000001286ac0981 */ /* 0x000124000c1e1500 */
        /* <DEDUP_REMOVED lines=34> */
[----:B------:R0:W3:Y:S02]  /*6970*/  @P1 LDG.E.U16 R190, desc[UR18][R134.64] ;  /* 0x0000001286be1981 */ /* 0x0000e4000c1e1500 */
        /* <DEDUP_REMOVED lines=13> */
[----:B------:R0:W3:Y:S01]  /*6a50*/  @P1 LDG.E.U16 R200, desc[UR18][R134.64] ;  /* 0x0000001286c81981 */ /* 0x0000e2000c1e1500 */
[----:B------:R-:W-:-:S04]  /*6a60*/  ISETP.GT.AND P1, PT, R145, 0x6f, PT ;  /* 0x0000006f9100780c */ /* 0x000fc80003f24270 */
        /* <DEDUP_REMOVED lines=19> */
[----:B------:R-:W-:Y:S02]  /*6ba0*/  ISETP.GT.AND P0, PT, R145, 0x74, PT ;  /* 0x000000749100780c */ /* 0x000fe40003f04270 */
[----:B------:R-:W-:Y:S01]  /*6bb0*/  PRMT R212, RZ, 0x7610, R212 ;  /* 0x00007610ffd47816 */ /* 0x000fe200000000d4 */
[----:B0-----:R-:W-:Y:S02]  /*6bc0*/  @P1 IMAD.MOV.U32 R134, RZ, RZ, R63 ;  /* 0x000000ffff861224 */ /* 0x001fe400078e003f */
[----:B------:R-:W-:Y:S01]  /*6bd0*/  @P1 IMAD.MOV.U32 R135, RZ, RZ, R117 ;  /* 0x000000ffff871224 */ /* 0x000fe200078e0075 */
[----:B------:R-:W-:-:S04]  /*6be0*/  PRMT R214, RZ, 0x7610, R214 ;  /* 0x00007610ffd67816 */ /* 0x000fc800000000d6 */
[----:B------:R0:W3:Y:S01]  /*6bf0*/  @P1 LDG.E.U16 R212, desc[UR18][R134.64] ;  /* 0x0000001286d41981 */ /* 0x0000e2000c1e1500 */
[----:B------:R-:W-:Y:S02]  /*6c00*/  ISETP.GT.AND P1, PT, R145, 0x78, PT ;  /* 0x000000789100780c */ /* 0x000fe40003f24270 */
        /* <DEDUP_REMOVED lines=25> */
[----:B------:R-:W1:Y:S01]  /*6da0*/  S2R R129, SR_TID.X ;  /* 0x0000000000817919 */ /* 0x000e620000002100 */
[----:B0-----:R-:W-:Y:S02]  /*6db0*/  @P1 IMAD.MOV.U32 R134, RZ, RZ, R114 ;  /* 0x000000ffff861224 */ /* 0x001fe400078e0072 */
[----:B------:R-:W-:Y:S01]  /*6dc0*/  @P1 IMAD.MOV.U32 R135, RZ, RZ, R22 ;  /* 0x000000ffff871224 */ /* 0x000fe200078e0016 */
[----:B------:R-:W-:-:S04]  /*6dd0*/  PRMT R226, RZ, 0x7610, R226 ;  /* 0x00007610ffe27816 */ /* 0x000fc800000000e2 */
[----:B------:R0:W3:Y:S01]  /*6de0*/  @P1 LDG.E.U16 R224, desc[UR18][R134.64] ;  /* 0x0000001286e01981 */ /* 0x0000e2000c1e1500 */
[----:B------:R-:W-:Y:S01]  /*6df0*/  ISETP.GT.AND P1, PT, R145, 0x7b, PT ;  /* 0x0000007b9100780c */ /* 0x000fe20003f24270 */
[----:B0-----:R-:W-:Y:S02]  /*6e00*/  @P0 IMAD.MOV.U32 R134, RZ, RZ, R59 ;  /* 0x000000ffff860224 */ /* 0x001fe400078e003b */
[----:B------:R-:W-:-:S05]  /*6e10*/  @P0 IMAD.MOV.U32 R135, RZ, RZ, R106 ;  /* 0x000000ffff870224 */ /* 0x000fca00078e006a */
[----:B------:R0:W3:Y:S01]  /*6e20*/  @P0 LDG.E.U16 R226, desc[UR18][R134.64] ;  /* 0x0000001286e20981 */ /* 0x0000e2000c1e1500 */
[----:B------:R-:W-:Y:S02]  /*6e30*/  ISETP.GT.AND P0, PT, R145, 0x7c, PT ;  /* 0x0000007c9100780c */ /* 0x000fe40003f04270 */
[----:B------:R-:W-:Y:S02]  /*6e40*/  PRMT R228, RZ, 0x7610, R228 ;  /* 0x00007610ffe47816 */ /* 0x000fe400000000e4 */
[----:B0-----:R-:W-:Y:S02]  /*6e50*/  @P1 IMAD.MOV.U32 R134, RZ, RZ, R55 ;  /* 0x000000ffff861224 */ /* 0x001fe400078e0037 */
[----:B------:R-:W-:Y:S01]  /*6e60*/  @P1 IMAD.MOV.U32 R135, RZ, RZ, R11 ;  /* 0x000000ffff871224 */ /* 0x000fe200078e000b */
[----:B------:R-:W-:-:S04]  /*6e70*/  PRMT R230, RZ, 0x7610, R230 ;  /* 0x00007610ffe67816 */ /* 0x000fc800000000e6 */
[----:B------:R0:W3:Y:S01]  /*6e80*/  @P1 LDG.E.U16 R228, desc[UR18][R134.64] ;  /* 0x0000001286e41981 */ /* 0x0000e2000c1e1500 */
[C---:B------:R-:W-:Y:S02]  /*6e90*/  ISETP.GT.AND P1, PT, R145.reuse, 0x7d, PT ;  /* 0x0000007d9100780c */ /* 0x040fe40003f24270 */
[----:B------:R-:W-:Y:S01]  /*6ea0*/  ISETP.GT.AND P2, PT, R145, 0x7e, PT ;  /* 0x0000007e9100780c */ /* 0x000fe20003f44270 */
[----:B0-----:R-:W-:Y:S02]  /*6eb0*/  @P0 IMAD.MOV.U32 R134, RZ, RZ, R95 ;  /* 0x000000ffff860224 */ /* 0x001fe400078e005f */
[----:B------:R-:W-:-:S05]  /*6ec0*/  @P0 IMAD.MOV.U32 R135, RZ, RZ, R9 ;  /* 0x000000ffff870224 */ /* 0x000fca00078e0009 */
[----:B------:R1:W3:Y:S01]  /*6ed0*/  @P0 LDG.E.U16 R230, desc[UR18][R134.64] ;  /* 0x0000001286e60981 */ /* 0x0002e2000c1e1500 */
[----:B------:R-:W-:Y:S02]  /*6ee0*/  ISETP.GT.AND P3, PT, R145, 0x7f, PT ;  /* 0x0000007f9100780c */ /* 0x000fe40003f64270 */
[----:B-1----:R-:W-:Y:S01]  /*6ef0*/  LOP3.LUT R134, R129, 0x7f, RZ, 0xc0, !PT ;  /* 0x0000007f81867812 */ /* 0x002fe200078ec0ff */
[----:B------:R-:W-:Y:S01]  /*6f00*/  @P1 IMAD.MOV.U32 R135, RZ, RZ, R8 ;  /* 0x000000ffff871224 */ /* 0x000fe200078e0008 */
[----:B------:R-:W-:Y:S01]  /*6f10*/  PRMT R234, RZ, 0x7610, R234 ;  /* 0x00007610ffea7816 */ /* 0x000fe200000000ea */
[----:B------:R-:W5:Y:S01]  /*6f20*/  LDL.LU R129, [R1+0x2a0] ;  /* 0x0002a00001817983 */ /* 0x000f620000300800 */
[----:B------:R-:W-:Y:S01]  /*6f30*/  ISETP.GE.AND P0, PT, R134, R145, PT ;  /* 0x000000918600720c */ /* 0x000fe20003f06270 */
[----:B------:R-:W-:Y:S01]  /*6f40*/  @P1 IMAD.MOV.U32 R134, RZ, RZ, R53 ;  /* 0x000000ffff861224 */ /* 0x000fe200078e0035 */
[----:B------:R-:W-:-:S06]  /*6f50*/  PRMT R145, RZ, 0x7610, R145 ;  /* 0x00007610ff917816 */ /* 0x000fcc0000000091 */
[----:B------:R0:W3:Y:S01]  /*6f60*/  @P1 LDG.E.U16 R145, desc[UR18][R134.64] ;  /* 0x0000001286911981 */ /* 0x0000e2000c1e1500 */
[----:B------:R-:W-:Y:S01]  /*6f70*/  PRMT R236, RZ, 0x7610, R236 ;  /* 0x00007610ffec7816 */ /* 0x000fe200000000ec */
[----:B0-----:R-:W-:Y:S02]  /*6f80*/  @P2 IMAD.MOV.U32 R134, RZ, RZ, R123 ;  /* 0x000000ffff862224 */ /* 0x001fe400078e007b */
[----:B------:R-:W-:-:S05]  /*6f90*/  @P2 IMAD.MOV.U32 R135, RZ, RZ, R7 ;  /* 0x000000ffff872224 */ /* 0x000fca00078e0007 */
[----:B------:R0:W3:Y:S02]  /*6fa0*/  @P2 LDG.E.U16 R234, desc[UR18][R134.64] ;  /* 0x0000001286ea2981 */ /* 0x0000e4000c1e1500 */
[----:B0-----:R-:W-:Y:S02]  /*6fb0*/  @P3 IMAD.MOV.U32 R134, RZ, RZ, R51 ;  /* 0x000000ffff863224 */ /* 0x001fe400078e0033 */
[----:B------:R-:W-:-:S05]  /*6fc0*/  @P3 IMAD.MOV.U32 R135, RZ, RZ, R6 ;  /* 0x000000ffff873224 */ /* 0x000fca00078e0006 */
[----:B------:R0:W3:Y:S01]  /*6fd0*/  @P3 LDG.E.U16 R236, desc[UR18][R134.64] ;  /* 0x0000001286ec3981 */ /* 0x0000e2000c1e1500 */
[----:B------:R-:W-:Y:S01]  /*6fe0*/  BAR.SYNC.DEFER_BLOCKING 0x0 ;  /* 0x0000000000007b1d */ /* 0x000fe20000010000 */
[----:B------:R-:W-:Y:S01]  /*6ff0*/  PRMT R238, RZ, 0x7610, R238 ;  /* 0x00007610ffee7816 */ /* 0x000fe200000000ee */
[----:B0-----:R-:W-:Y:S02]  /*7000*/  @!P0 IMAD.MOV.U32 R134, RZ, RZ, R93 ;  /* 0x000000ffff868224 */ /* 0x001fe400078e005d */
[----:B------:R-:W-:Y:S01]  /*7010*/  @!P0 IMAD.MOV.U32 R135, RZ, RZ, R5 ;  /* 0x000000ffff878224 */ /* 0x000fe200078e0005 */
[----:B------:R-:W-:Y:S02]  /*7020*/  PRMT R240, RZ, 0x7610, R240 ;  /* 0x00007610fff07816 */ /* 0x000fe400000000f0 */
[----:B------:R-:W-:Y:S02]  /*7030*/  PRMT R242, RZ, 0x7610, R242 ;  /* 0x00007610fff27816 */ /* 0x000fe400000000f2 */
[----:B------:R0:W3:Y:S02]  /*7040*/  @!P0 LDG.E.U16 R238, desc[UR18][R134.64] ;  /* 0x0000001286ee8981 */ /* 0x0000e4000c1e1500 */
[----:B0-----:R-:W-:-:S02]  /*7050*/  @!P0 IMAD.MOV.U32 R134, RZ, RZ, R49 ;  /* 0x000000ffff868224 */ /* 0x001fc400078e0031 */
[----:B------:R-:W-:-:S05]  /*7060*/  @!P0 IMAD.MOV.U32 R135, RZ, RZ, R4 ;  /* 0x000000ffff878224 */ /* 0x000fca00078e0004 */
[----:B------:R0:W3:Y:S01]  /*7070*/  @!P0 LDG.E.U16 R240, desc[UR18][R134.64] ;  /* 0x0000001286f08981 */ /* 0x0000e2000c1e1500 */
[----:B------:R-:W-:Y:S01]  /*7080*/  PRMT R244, RZ, 0x7610, R244 ;  /* 0x00007610fff47816 */ /* 0x000fe200000000f4 */
[----:B0-----:R-:W-:Y:S02]  /*7090*/  @!P0 IMAD.MOV.U32 R134, RZ, RZ, R113 ;  /* 0x000000ffff868224 */ /* 0x001fe400078e0071 */
        /* <DEDUP_REMOVED lines=17> */
[----:B------:R0:W3:Y:S02]  /*71b0*/  @!P0 LDG.E.U16 R250, desc[UR18][R134.64] ;  /* 0x0000001286fa8981 */ /* 0x0000e4000c1e1500 */
[----:B0-----:R-:W-:Y:S02]  /*71c0*/  @!P0 IMAD.MOV.U32 R134, RZ, RZ, R17 ;  /* 0x000000ffff868224 */ /* 0x001fe400078e0011 */
[----:B------:R-:W-:-:S05]  /*71d0*/  @!P0 IMAD.MOV.U32 R135, RZ, RZ, R12 ;  /* 0x000000ffff878224 */ /* 0x000fca00078e000c */
[----:B------:R0:W3:Y:S04]  /*71e0*/  @!P0 LDG.E.U16 R252, desc[UR18][R134.64] ;  /* 0x0000001286fc8981 */ /* 0x0000e8000c1e1500 */
[----:B------:R-:W2:Y:S04]  /*71f0*/  LDL.LU R135, [R1+0x28c] ;  /* 0x00028c0001877983 */ /* 0x000ea80000300800 */
[----:B------:R-:W3:Y:S04]  /*7200*/  LDL.LU R134, [R1] ;  /* 0x0000000001867983 */ /* 0x000ee80000300800 */
[----:B------:R-:W-:Y:S04]  /*7210*/  STS.U16 [R0+UR16+0x800], R2 ;  /* 0x0008000200007988 */ /* 0x000fe80008000410 */
[----:B------:R-:W-:Y:S04]  /*7220*/  STS.U16 [R0+UR16+0xc00], R237 ;  /* 0x000c00ed00007988 */ /* 0x000fe80008000410 */
[----:B-----5:R1:W-:Y:S04]  /*7230*/  STS.U16 [R0+UR16], R129 ;  /* 0x0000008100007988 */ /* 0x0203e80008000410 */
[----:B-1----:R-:W5:Y:S04]  /*7240*/  LDL.LU R129, [R1+0x2d8] ;  /* 0x0002d80001817983 */ /* 0x002f680000300800 */
[----:B------:R-:W5:Y:S04]  /*7250*/  LDL.LU R2, [R1+0x2d4] ;  /* 0x0002d40001027983 */ /* 0x000f680000300800 */
[----:B--2---:R1:W-:Y:S04]  /*7260*/  STS.U16 [R0+UR16+0x400], R135 ;  /* 0x0004008700007988 */ /* 0x0043e80008000410 */
[----:B-1----:R-:W2:Y:S04]  /*7270*/  LDL.LU R135, [R1+0x298] ;  /* 0x0002980001877983 */ /* 0x002ea80000300800 */
[----:B------:R-:W5:Y:S04]  /*7280*/  LDL.LU R237, [R1+0x29c] ;  /* 0x00029c0001ed7983 */ /* 0x000f680000300800 */
[----:B------:R1:W-:Y:S04]  /*7290*/  STS.U16 [R0+UR16+0x1000], R223 ;  /* 0x001000df00007988 */ /* 0x0003e80008000410 */
[----:B------:R-:W-:Y:S01]  /*72a0*/  STS.U16 [R0+UR16+0x1400], R207 ;  /* 0x001400cf00007988 */ /* 0x000fe20008000410 */
[----:B-1----:R-:W-:-:S03]  /*72b0*/  LOP3.LUT R223, R0, 0x10, RZ, 0x3c, !PT ;  /* 0x0000001000df7812 */ /* 0x002fc600078e3cff */
[----:B------:R-:W-:Y:S04]  /*72c0*/  STS.U16 [R0+UR16+0x1800], R193 ;  /* 0x001800c100007988 */ /* 0x000fe80008000410 */
[----:B------:R-:W-:Y:S04]  /*72d0*/  STS.U16 [R0+UR16+0x1c00], R177 ;  /* 0x001c00b100007988 */ /* 0x000fe80008000410 */
[----:B------:R-:W-:Y:S04]  /*72e0*/  STS.U16 [R0+UR16+0x2000], R161 ;  /* 0x002000a100007988 */ /* 0x000fe80008000410 */
[----:B------:R-:W-:Y:S04]  /*72f0*/  STS.U16 [R0+UR16+0x2400], R143 ;  /* 0x0024008f00007988 */ /* 0x000fe80008000410 */
[----:B------:R-:W-:Y:S04]  /*7300*/  STS.U16 [R0+UR16+0x2800], R140 ;  /* 0x0028008c00007988 */ /* 0x000fe80008000410 */
[----:B------:R-:W-:Y:S04]  /*7310*/  STS.U16 [R0+UR16+0x2c00], R156 ;  /* 0x002c009c00007988 */ /* 0x000fe80008000410 */
[----:B----4-:R-:W-:Y:S04]  /*7320*/  STS.U16 [R0+UR16+0x3000], R172 ;  /* 0x003000ac00007988 */ /* 0x010fe80008000410 */
[----:B---3--:R-:W-:Y:S04]  /*7330*/  STS.U16 [R0+UR16+0x3400], R188 ;  /* 0x003400bc00007988 */ /* 0x008fe80008000410 */
[----:B------:R-:W-:Y:S04]  /*7340*/  STS.U16 [R0+UR16+0x3800], R206 ;  /* 0x003800ce00007988 */ /* 0x000fe80008000410 */
[----:B------:R-:W-:Y:S04]  /*7350*/  STS.U16 [R0+UR16+0x3c00], R216 ;  /* 0x003c00d800007988 */ /* 0x000fe80008000410 */
[----:B-----5:R-:W-:Y:S04]  /*7360*/  STS.U16 [R223+UR16+0x80], R237 ;  /* 0x000080eddf007988 */ /* 0x020fe80008000410 */
[----:B------:R1:W-:Y:S04]  /*7370*/  STS.U16 [R223+UR16+0x480], R134 ;  /* 0x00048086df007988 */ /* 0x0003e80008000410 */
[----:B------:R-:W-:Y:S04]  /*7380*/  STS.U16 [R223+UR16+0x880], R251 ;  /* 0x000880fbdf007988 */ /* 0x000fe80008000410 */
[----:B------:R-:W-:Y:S04]  /*7390*/  STS.U16 [R223+UR16+0xc80], R235 ;  /* 0x000c80ebdf007988 */ /* 0x000fe80008000410 */
[----:B-1----:R-:W3:Y:S04]  /*73a0*/  LDL.LU R134, [R1+0x294] ;  /* 0x0002940001867983 */ /* 0x002ee80000300800 */
[----:B------:R-:W-:Y:S04]  /*73b0*/  STS.U16 [R223+UR16+0x1080], R221 ;  /* 0x001080dddf007988 */ /* 0x000fe80008000410 */
[----:B------:R-:W-:Y:S04]  /*73c0*/  STS.U16 [R223+UR16+0x1480], R205 ;  /* 0x001480cddf007988 */ /* 0x000fe80008000410 */
[----:B------:R-:W-:Y:S04]  /*73d0*/  STS.U16 [R223+UR16+0x1880], R191 ;  /* 0x001880bfdf007988 */ /* 0x000fe80008000410 */
[----:B------:R-:W-:Y:S01]  /*73e0*/  STS.U16 [R223+UR16+0x1c80], R175 ;  /* 0x001c80afdf007988 */ /* 0x000fe20008000410 */
[----:B------:R-:W-:-:S03]  /*73f0*/  LOP3.LUT R237, R0, 0x20, RZ, 0x3c, !PT ;  /* 0x0000002000ed7812 */ /* 0x000fc600078e3cff */
[----:B------:R-:W-:Y:S04]  /*7400*/  STS.U16 [R223+UR16+0x2080], R159 ;  /* 0x0020809fdf007988 */ /* 0x000fe80008000410 */
[----:B------:R-:W-:Y:S04]  /*7410*/  STS.U16 [R223+UR16+0x2480], R141 ;  /* 0x0024808ddf007988 */ /* 0x000fe80008000410 */
[----:B------:R-:W-:Y:S04]  /*7420*/  STS.U16 [R223+UR16+0x2880], R142 ;  /* 0x0028808edf007988 */ /* 0x000fe80008000410 */
[----:B------:R-:W-:Y:S04]  /*7430*/  STS.U16 [R223+UR16+0x2c80], R158 ;  /* 0x002c809edf007988 */ /* 0x000fe80008000410 */
[----:B------:R-:W-:Y:S04]  /*7440*/  STS.U16 [R223+UR16+0x3080], R174 ;  /* 0x003080aedf007988 */ /* 0x000fe80008000410 */
[----:B------:R-:W-:Y:S04]  /*7450*/  STS.U16 [R223+UR16+0x3480], R190 ;  /* 0x003480bedf007988 */ /* 0x000fe80008000410 */
[----:B------:R-:W-:Y:S04]  /*7460*/  STS.U16 [R223+UR16+0x3880], R208 ;  /* 0x003880d0df007988 */ /* 0x000fe80008000410 */
[----:B------:R-:W-:Y:S04]  /*7470*/  STS.U16 [R223+UR16+0x3c80], R220 ;  /* 0x003c80dcdf007988 */ /* 0x000fe80008000410 */
[----:B--2---:R-:W-:Y:S04]  /*7480*/  STS.U16 [R237+UR16+0x100], R135 ;  /* 0x00010087ed007988 */ /* 0x004fe80008000410 */
[----:B------:R1:W-:Y:S04]  /*7490*/  STS.U16 [R237+UR16+0x500], R2 ;  /* 0x00050002ed007988 */ /* 0x0003e80008000410 */
[----:B-1----:R-:W2:Y:S04]  /*74a0*/  LDL.LU R2, [R1+0x2d0] ;  /* 0x0002d00001027983 */ /* 0x002ea80000300800 */
[----:B------:R-:W4:Y:S04]  /*74b0*/  LDL.LU R135, [R1+0x290] ;  /* 0x0002900001877983 */ /* 0x000f280000300800 */
[----:B------:R-:W-:Y:S04]  /*74c0*/  STS.U16 [R237+UR16+0x900], R249 ;  /* 0x000900f9ed007988 */ /* 0x000fe80008000410 */
[----:B------:R-:W-:Y:S04]  /*74d0*/  STS.U16 [R237+UR16+0xd00], R233 ;  /* 0x000d00e9ed007988 */ /* 0x000fe80008000410 */
        /* <DEDUP_REMOVED lines=13> */
[----:B---3--:R0:W-:Y:S04]  /*75b0*/  STS.U16 [R140+UR16+0x180], R134 ;  /* 0x000180868c007988 */ /* 0x0081e80008000410 */
[----:B------:R1:W-:Y:S04]  /*75c0*/  STS.U16 [R140+UR16+0x580], R129 ;  /* 0x000580818c007988 */ /* 0x0003e80008000410 */
[----:B------:R-:W-:Y:S04]  /*75d0*/  STS.U16 [R140+UR16+0x980], R247 ;  /* 0x000980f78c007988 */ /* 0x000fe80008000410 */
[----:B------:R-:W-:Y:S04]  /*75e0*/  STS.U16 [R140+UR16+0xd80], R232 ;  /* 0x000d80e88c007988 */ /* 0x000fe80008000410 */
[----:B------:R-:W-:Y:S04]  /*75f0*/  STS.U16 [R140+UR16+0x1180], R217 ;  /* 0x001180d98c007988 */ /* 0x000fe80008000410 */
[----:B------:R-:W-:Y:S04]  /*7600*/  STS.U16 [R140+UR16+0x1580], R201 ;  /* 0x001580c98c007988 */ /* 0x000fe80008000410 */
[----:B------:R-:W-:Y:S04]  /*7610*/  STS.U16 [R140+UR16+0x1980], R186 ;  /* 0x001980ba8c007988 */ /* 0x000fe80008000410 */
[----:B------:R-:W-:Y:S01]  /*7620*/  STS.U16 [R140+UR16+0x1d80], R171 ;  /* 0x001d80ab8c007988 */ /* 0x000fe20008000410 */
[----:B0-----:R-:W-:-:S03]  /*7630*/  LOP3.LUT R134, R0, 0x40, RZ, 0x3c, !PT ;  /* 0x0000004000867812 */ /* 0x001fc600078e3cff */
        /* <DEDUP_REMOVED lines=8> */
[----:B-1----:R-:W3:Y:S04]  /*76c0*/  LDL.LU R129, [R1+0x2cc] ;  /* 0x0002cc0001817983 */ /* 0x002ee80000300800 */
[----:B----4-:R-:W-:Y:S04]  /*76d0*/  STS.U16 [R134+UR16+0x200], R135 ;  /* 0x0002008786007988 */ /* 0x010fe80008000410 */
[----:B------:R0:W-:Y:S04]  /*76e0*/  STS.U16 [R134+UR16+0x600], R20 ;  /* 0x0006001486007988 */ /* 0x0001e80008000410 */
[----:B0-----:R-:W4:Y:S04]  /*76f0*/  LDL.LU R20, [R1+0x2c8] ;  /* 0x0002c80001147983 */ /* 0x001f280000300800 */
        /* <DEDUP_REMOVED lines=14> */
[----:B------:R0:W-:Y:S02]  /*77e0*/  STS.U16 [R134+UR16+0x3e00], R230 ;  /* 0x003e00e686007988 */ /* 0x0001e40008000410 */
[----:B0-----:R-:W-:-:S02]  /*77f0*/  LOP3.LUT R134, R0, 0x60, RZ, 0x3c, !PT ;  /* 0x0000006000867812 */ /* 0x001fc400078e3cff */
[----:B------:R-:W-:Y:S01]  /*7800*/  LOP3.LUT R133, R0, 0x70, RZ, 0x3c, !PT ;  /* 0x0000007000857812 */ /* 0x000fe200078e3cff */
[----:B----4-:R0:W-:Y:S04]  /*7810*/  STS.U16 [R135+UR16+0x280], R20 ;  /* 0x0002801487007988 */ /* 0x0101e80008000410 */
[----:B------:R1:W-:Y:S04]  /*7820*/  STS.U16 [R135+UR16+0x680], R19 ;  /* 0x0006801387007988 */ /* 0x0003e80008000410 */
        /* <DEDUP_REMOVED lines=27> */
[----:B0-----:R-:W5:Y:S04]  /*79e0*/  LDL.LU R20, [R1+0x2c4] ;  /* 0x0002c40001147983 */ /* 0x001f680000300800 */
[----:B------:R-:W-:Y:S04]  /*79f0*/  STS.U16 [R134+UR16+0x3700], R202 ;  /* 0x003700ca86007988 */ /* 0x000fe80008000410 */
[----:B-1----:R-:W5:Y:S04]  /*7a00*/  LDL.LU R19, [R1+0x2c0] ;  /* 0x0002c00001137983 */ /* 0x002f680000300800 */
[----:B------:R-:W-:Y:S04]  /*7a10*/  STS.U16 [R134+UR16+0x3b00], R222 ;  /* 0x003b00de86007988 */ /* 0x000fe80008000410 */
[----:B---3--:R-:W3:Y:S04]  /*7a20*/  LDL.LU R129, [R1+0x2bc] ;  /* 0x0002bc0001817983 */ /* 0x008ee80000300800 */
[----:B------:R-:W-:Y:S04]  /*7a30*/  STS.U16 [R134+UR16+0x3f00], R234 ;  /* 0x003f00ea86007988 */ /* 0x000fe80008000410 */
[----:B----4-:R-:W4:Y:S04]  /*7a40*/  LDL.LU R125, [R1+0x2b8] ;  /* 0x0002b800017d7983 */ /* 0x010f280000300800 */
[----:B--2---:R0:W-:Y:S04]  /*7a50*/  STS.U16 [R133+UR16+0x380], R2 ;  /* 0x0003800285007988 */ /* 0x0041e80008000410 */
[----:B0-----:R-:W2:Y:S04]  /*7a60*/  LDL.LU R2, [R1+0x2b4] ;  /* 0x0002b40001027983 */ /* 0x001ea80000300800 */
[----:B------:R0:W-:Y:S04]  /*7a70*/  STS.U16 [R133+UR16+0x780], R21 ;  /* 0x0007801585007988 */ /* 0x0001e80008000410 */
[----:B------:R-:W-:Y:S01]  /*7a80*/  STS.U16 [R133+UR16+0xb80], R239 ;  /* 0x000b80ef85007988 */ /* 0x000fe20008000410 */
[----:B0-----:R-:W0:Y:S03]  /*7a90*/  LDC R21, c[0x0][0x238] ;  /* 0x00008e00ff157b82 */ /* 0x001e260000000800 */
        /* <DEDUP_REMOVED lines=12> */
[----:B------:R1:W-:Y:S01]  /*7b60*/  STS.U16 [R133+UR16+0x3f80], R236 ;  /* 0x003f80ec85007988 */ /* 0x0003e20008000410 */
[----:B0-----:R-:W-:-:S04]  /*7b70*/  IMAD.SHL.U32 R21, R21, 0x80, RZ ;  /* 0x0000008015157824 */ /* 0x001fc800078e00ff */
[----:B------:R-:W-:-:S05]  /*7b80*/  IMAD.SHL.U32 R21, R21, 0x2, RZ ;  /* 0x0000000215157824 */ /* 0x000fca00078e00ff */
[----:B-----5:R-:W-:Y:S02]  /*7b90*/  IADD3 R20, P3, R20, R21, RZ ;  /* 0x0000001514147210 */ /* 0x020fe40007f7e0ff */
[C---:B--2---:R-:W-:Y:S01]  /*7ba0*/  LOP3.LUT R132, R2.reuse, 0x20, RZ, 0x3c, !PT ;  /* 0x0000002002847812 */ /* 0x044fe200078e3cff */
[----:B------:R-:W-:Y:S01]  /*7bb0*/  STS.U16 [R2+UR16+0x10000], R238 ;  /* 0x010000ee02007988 */ /* 0x000fe20008000410 */
[----:B-1----:R-:W-:-:S03]  /*7bc0*/  LOP3.LUT R133, R2, 0x40, RZ, 0x3c, !PT ;  /* 0x0000004002857812 */ /* 0x002fc600078e3cff */
[----:B------:R-:W-:Y:S04]  /*7bd0*/  STS.U16 [R2+UR16+0x10400], R246 ;  /* 0x010400f602007988 */ /* 0x000fe80008000410 */
[----:B------:R-:W-:Y:S04]  /*7be0*/  STS.U16 [R132+UR16+0x10100], R240 ;  /* 0x010100f084007988 */ /* 0x000fe80008000410 */
[----:B------:R0:W-:Y:S04]  /*7bf0*/  STS.U16 [R132+UR16+0x10500], R248 ;  /* 0x010500f884007988 */ /* 0x0001e80008000410 */
[----:B------:R-:W-:Y:S01]  /*7c00*/  STS.U16 [R133+UR16+0x10200], R242 ;  /* 0x010200f285007988 */ /* 0x000fe20008000410 */
[----:B0-----:R-:W-:-:S03]  /*7c10*/  LOP3.LUT R132, R2, 0x60, RZ, 0x3c, !PT ;  /* 0x0000006002847812 */ /* 0x001fc600078e3cff */
[----:B------:R-:W-:Y:S04]  /*7c20*/  STS.U16 [R133+UR16+0x10600], R250 ;  /* 0x010600fa85007988 */ /* 0x000fe80008000410 */
[----:B------:R-:W-:Y:S04]  /*7c30*/  STS.U16 [R132+UR16+0x10300], R244 ;  /* 0x010300f484007988 */ /* 0x000fe80008000410 */
[----:B------:R0:W-:Y:S01]  /*7c40*/  STS.U16 [R132+UR16+0x10700], R252 ;  /* 0x010700fc84007988 */ /* 0x0001e20008000410 */
[-C--:B------:R-:W-:Y:S01]  /*7c50*/  IADD3 R19, P2, R19, R21.reuse, RZ ;  /* 0x0000001513137210 */ /* 0x080fe20007f5e0ff */
[----:B------:R1:W-:Y:S06]  /*7c60*/  MEMBAR.ALL.CTA ;  /* 0x0000000000007992 */ /* 0x0003ec0000008000 */
[----:B-1----:R-:W1:Y:S04]  /*7c70*/  FENCE.VIEW.ASYNC.S ;  /* 0x00000000000073c6 */ /* 0x002e680000000000 */
[----:B0-----:R-:W2:Y:S04]  /*7c80*/  LDL R132, [R1+0x2a8] ;  /* 0x0002a80001847983 */ /* 0x001ea80000100800 */
[----:B------:R-:W5:Y:S04]  /*7c90*/  LDL.LU R156, [R1+0x280] ;  /* 0x00028000019c7983 */ /* 0x000f680000300800 */
[----:B------:R-:W3:Y:S04]  /*7ca0*/  LDL.LU R140, [R1+0x278] ;  /* 0x00027800018c7983 */ /* 0x000ee80000300800 */
[----:B------:R-:W4:Y:S04]  /*7cb0*/  LDL.LU R143, [R1+0x270] ;  /* 0x00027000018f7983 */ /* 0x000f280000300800 */
[----:B------:R-:W2:Y:S04]  /*7cc0*/  LDL.LU R193, [R1+0x268] ;  /* 0x0002680001c17983 */ /* 0x000ea80000300800 */
[----:B------:R-:W2:Y:S04]  /*7cd0*/  LDL.LU R177, [R1+0x260] ;  /* 0x0002600001b17983 */ /* 0x000ea80000300800 */
[----:B------:R-:W2:Y:S04]  /*7ce0*/  LDL.LU R207, [R1+0x284] ;  /* 0x0002840001cf7983 */ /* 0x000ea80000300800 */
[----:B------:R-:W2:Y:S04]  /*7cf0*/  LDL.LU R223, [R1+0x258] ;  /* 0x0002580001df7983 */ /* 0x000ea80000300800 */
[----:B------:R-:W2:Y:S04]  /*7d00*/  LDL.LU R161, [R1+0x27c] ;  /* 0x00027c0001a17983 */ /* 0x000ea80000300800 */
[----:B------:R-:W2:Y:S04]  /*7d10*/  LDL.LU R237, [R1+0x250] ;  /* 0x0002500001ed7983 */ /* 0x000ea80000300800 */
[----:B------:R-:W2:Y:S04]  /*7d20*/  LDL.LU R134, [R1+0x274] ;  /* 0x0002740001867983 */ /* 0x000ea80000300800 */
[----:B------:R0:W-:Y:S01]  /*7d30*/  STL [R1+0x288], R20 ;  /* 0x0002881401007387 */ /* 0x0001e20000100800 */
[----:B-1----:R-:W-:Y:S06]  /*7d40*/  BAR.SYNC.DEFER_BLOCKING 0x0 ;  /* 0x0000000000007b1d */ /* 0x002fec0000010000 */
[----:B0-----:R-:W2:Y:S04]  /*7d50*/  LDL.LU R20, [R1+0x2b0] ;  /* 0x0002b00001147983 */ /* 0x001ea80000300800 */
[----:B------:R-:W2:Y:S01]  /*7d60*/  LDL.LU R135, [R1+0x248] ;  /* 0x0002480001877983 */ /* 0x000ea20000300800 */
[----:B-----5:R-:W-:-:S02]  /*7d70*/  IADD3 R156, P4, R156, R21, RZ ;  /* 0x000000159c9c7210 */ /* 0x020fc40007f9e0ff */
[----:B---3--:R-:W-:-:S03]  /*7d80*/  IADD3 R140, P5, R140, R21, RZ ;  /* 0x000000158c8c7210 */ /* 0x008fc60007fbe0ff */
[----:B------:R-:W-:Y:S01]  /*7d90*/  STL [R1+0x280], R156 ;  /* 0x0002809c01007387 */ /* 0x000fe20000100800 */
[-C--:B----4-:R-:W-:Y:S02]  /*7da0*/  IADD3 R143, P6, R143, R21.reuse, RZ ;  /* 0x000000158f8f7210 */ /* 0x090fe40007fde0ff */
[----:B--2---:R-:W-:-:S05]  /*7db0*/  IADD3 R193, P1, R193, R21, RZ ;  /* 0x00000015c1c17210 */ /* 0x004fca0007f3e0ff */
[----:B------:R0:W-:Y:S04]  /*7dc0*/  STL [R1+0x268], R193 ;  /* 0x000268c101007387 */ /* 0x0001e80000100800 */
[----:B------:R-:W-:Y:S04]  /*7dd0*/  STL [R1+0x278], R140 ;  /* 0x0002788c01007387 */ /* 0x000fe80000100800 */
[----:B0-----:R-:W2:Y:S04]  /*7de0*/  LDL.LU R193, [R1+0x26c] ;  /* 0x00026c0001c17983 */ /* 0x001ea80000300800 */
[----:B------:R-:W-:Y:S04]  /*7df0*/  STL [R1+0x270], R143 ;  /* 0x0002708f01007387 */ /* 0x000fe80000100800 */
[----:B------:R-:W3:Y:S01]  /*7e00*/  LDL.LU R141, [R1+0x240] ;  /* 0x00024000018d7983 */ /* 0x000ee20000300800 */
[--C-:B------:R-:W-:Y:S01]  /*7e10*/  IMAD.X R129, R129, 0x1, R20.reuse, P2 ;  /* 0x0000000181817824 */ /* 0x100fe200010e0614 */
[-C--:B------:R-:W-:Y:S01]  /*7e20*/  IADD3 R177, P2, R177, R21.reuse, RZ ;  /* 0x00000015b1b17210 */ /* 0x080fe20007f5e0ff */
[----:B------:R-:W-:Y:S01]  /*7e30*/  IMAD.X R207, R207, 0x1, R20, P3 ;  /* 0x00000001cfcf7824 */ /* 0x000fe200018e0614 */
[----:B------:R-:W-:-:S03]  /*7e40*/  IADD3 R223, P3, R223, R21, RZ ;  /* 0x00000015dfdf7210 */ /* 0x000fc60007f7e0ff */
[----:B------:R0:W-:Y:S01]  /*7e50*/  STL [R1+0x260], R177 ;  /* 0x000260b101007387 */ /* 0x0001e20000100800 */
[----:B------:R-:W-:-:S03]  /*7e60*/  IMAD.X R161, R161, 0x1, R20, P4 ;  /* 0x00000001a1a17824 */ /* 0x000fc600020e0614 */
[----:B0-----:R-:W4:Y:S04]  /*7e70*/  LDL.LU R177, [R1+0x264] ;  /* 0x0002640001b17983 */ /* 0x001f280000300800 */
[----:B------:R0:W-:Y:S01]  /*7e80*/  STL [R1+0x284], R207 ;  /* 0x000284cf01007387 */ /* 0x0001e20000100800 */
[----:B------:R-:W-:-:S03]  /*7e90*/  IADD3 R237, P4, R237, R21, RZ ;  /* 0x00000015eded7210 */ /* 0x000fc60007f9e0ff */
[----:B0-----:R-:W5:Y:S04]  /*7ea0*/  LDL.LU R207, [R1+0x238] ;  /* 0x0002380001cf7983 */ /* 0x001f680000300800 */
[----:B------:R0:W-:Y:S04]  /*7eb0*/  STL [R1+0x258], R223 ;  /* 0x000258df01007387 */ /* 0x0001e80000100800 */
[----:B0-----:R-:W5:Y:S04]  /*7ec0*/  LDL.LU R223, [R1+0x25c] ;  /* 0x00025c0001df7983 */ /* 0x001f680000300800 */
[----:B------:R-:W5:Y:S04]  /*7ed0*/  LDL.LU R159, [R1+0x230] ;  /* 0x00023000019f7983 */ /* 0x000f680000300800 */
[----:B------:R-:W5:Y:S04]  /*7ee0*/  LDL.LU R175, [R1+0x254] ;  /* 0x0002540001af7983 */ /* 0x000f680000300800 */
[----:B------:R-:W5:Y:S04]  /*7ef0*/  LDL.LU R191, [R1+0x228] ;  /* 0x0002280001bf7983 */ /* 0x000f680000300800 */
[----:B------:R0:W-:Y:S04]  /*7f00*/  STL [R1+0x27c], R161 ;  /* 0x00027ca101007387 */ /* 0x0001e80000100800 */
[----:B------:R-:W5:Y:S04]  /*7f10*/  LDL.LU R205, [R1+0x24c] ;  /* 0x00024c0001cd7983 */ /* 0x000f680000300800 */
[----:B------:R-:W5:Y:S04]  /*7f20*/  LDL.LU R221, [R1+0x220] ;  /* 0x0002200001dd7983 */ /* 0x000f680000300800 */
[----:B------:R-:W5:Y:S04]  /*7f30*/  LDL.LU R235, [R1+0x244] ;  /* 0x0002440001eb7983 */ /* 0x000f680000300800 */
[----:B------:R1:W-:Y:S04]  /*7f40*/  STL [R1+0x250], R237 ;  /* 0x000250ed01007387 */ /* 0x0003e80000100800 */
[----:B------:R-:W5:Y:S01]  /*7f50*/  LDL.LU R251, [R1+0x218] ;  /* 0x0002180001fb7983 */ /* 0x000f620000300800 */
[----:B------:R-:W-:-:S03]  /*7f60*/  IMAD.X R134, R134, 0x1, R20, P5 ;  /* 0x0000000186867824 */ /* 0x000fc600028e0614 */
[----:B------:R-:W5:Y:S04]  /*7f70*/  LDL.LU R216, [R1+0x23c] ;  /* 0x00023c0001d87983 */ /* 0x000f680000300800 */
[----:B------:R-:W5:Y:S04]  /*7f80*/  LDL.LU R206, [R1+0x210] ;  /* 0x0002100001ce7983 */ /* 0x000f680000300800 */
[----:B------:R-:W5:Y:S04]  /*7f90*/  LDL.LU R188, [R1+0x234] ;  /* 0x0002340001bc7983 */ /* 0x000f680000300800 */
[----:B------:R-:W5:Y:S04]  /*7fa0*/  LDL.LU R172, [R1+0x208] ;  /* 0x0002080001ac7983 */ /* 0x000f680000300800 */
[----:B0-----:R-:W5:Y:S01]  /*7fb0*/  LDL.LU R161, [R1+0x22c] ;  /* 0x00022c0001a17983 */ /* 0x001f620000300800 */
[----:B------:R-:W-:-:S03]  /*7fc0*/  IADD3 R135, P5, R135, R21, RZ ;  /* 0x0000001587877210 */ /* 0x000fc60007fbe0ff */
[----:B------:R-:W5:Y:S04]  /*7fd0*/  LDL.LU R156, [R1+0x200] ;  /* 0x00020000019c7983 */ /* 0x000f680000300800 */
[----:B-1----:R-:W5:Y:S04]  /*7fe0*/  LDL.LU R237, [R1+0x224] ;  /* 0x0002240001ed7983 */ /* 0x002f680000300800 */
[----:B------:R0:W-:Y:S04]  /*7ff0*/  STL [R1+0x274], R134 ;  /* 0x0002748601007387 */ /* 0x0001e80000100800 */
[----:B------:R-:W5:Y:S04]  /*8000*/  LDL.LU R140, [R1+0x1f8] ;  /* 0x0001f800018c7983 */ /* 0x000f680000300800 */
[----:B------:R-:W5:Y:S04]  /*8010*/  LDL.LU R143, [R1+0x21c] ;  /* 0x00021c00018f7983 */ /* 0x000f680000300800 */
[----:B0-----:R-:W5:Y:S04]  /*8020*/  LDL.LU R134, [R1+0x1f0] ;  /* 0x0001f00001867983 */ /* 0x001f680000300800 */
[----:B------:R0:W-:Y:S04]  /*8030*/  STL [R1+0x248], R135 ;  /* 0x0002488701007387 */ /* 0x0001e80000100800 */
[----:B0-----:R-:W5:Y:S01]  /*8040*/  LDL.LU R135, [R1+0x214] ;  /* 0x0002140001877983 */ /* 0x001f620000300800 */
[----:B--2---:R-:W-:-:S05]  /*8050*/  IMAD.X R193, R193, 0x1, R20, P6 ;  /* 0x00000001c1c17824 */ /* 0x004fca00030e0614 */
[----:B------:R0:W-:Y:S01]  /*8060*/  STL [R1+0x26c], R193 ;  /* 0x00026cc101007387 */ /* 0x0001e20000100800 */
[----:B---3--:R-:W-:-:S03]  /*8070*/  IADD3 R141, P6, R141, R21, RZ ;  /* 0x000000158d8d7210 */ /* 0x008fc60007fde0ff */
[----:B0-----:R-:W2:Y:S01]  /*8080*/  LDL.LU R193, [R1+0x1e8] ;  /* 0x0001e80001c17983 */ /* 0x001ea20000300800 */
[----:B----4-:R-:W-:-:S05]  /*8090*/  IMAD.X R177, R177, 0x1, R20, P1 ;  /* 0x00000001b1b17824 */ /* 0x010fca00008e0614 */
[----:B------:R0:W-:Y:S01]  /*80a0*/  STL [R1+0x264], R177 ;  /* 0x000264b101007387 */ /* 0x0001e20000100800 */
[----:B-----5:R-:W-:-:S03]  /*80b0*/  IADD3 R207, P1, R207, R21, RZ ;  /* 0x00000015cfcf7210 */ /* 0x020fc60007f3e0ff */
[----:B0-----:R-:W3:Y:S04]  /*80c0*/  LDL.LU R177, [R1+0x20c] ;  /* 0x00020c0001b17983 */ /* 0x001ee80000300800 */
[----:B------:R-:W-:Y:S04]  /*80d0*/  STL [R1+0x240], R141 ;  /* 0x0002408d01007387 */ /* 0x000fe80000100800 */
[----:B------:R0:W-:Y:S01]  /*80e0*/  STL [R1+0x238], R207 ;  /* 0x000238cf01007387 */ /* 0x0001e20000100800 */
[----:B------:R-:W-:-:S03]  /*80f0*/  IMAD.X R223, R223, 0x1, R20, P2 ;  /* 0x00000001dfdf7824 */ /* 0x000fc600010e0614 */
[----:B0-----:R-:W4:Y:S01]  /*8100*/  LDL.LU R207, [R1+0x1e0] ;  /* 0x0001e00001cf7983 */ /* 0x001f220000300800 */
[-C--:B------:R-:W-:Y:S01]  /*8110*/  IADD3 R159, P2, R159, R21.reuse, RZ ;  /* 0x000000159f9f7210 */ /* 0x080fe20007f5e0ff */
[----:B------:R-:W-:Y:S02]  /*8120*/  IMAD.X R175, R175, 0x1, R20, P3 ;  /* 0x00000001afaf7824 */ /* 0x000fe400018e0614 */
[----:B------:R0:W-:Y:S01]  /*8130*/  STL [R1+0x25c], R223 ;  /* 0x00025cdf01007387 */ /* 0x0001e20000100800 */
[----:B------:R-:W-:-:S03]  /*8140*/  IADD3 R191, P3, R191, R21, RZ ;  /* 0x00000015bfbf7210 */ /* 0x000fc60007f7e0ff */
[----:B0-----:R-:W5:Y:S01]  /*8150*/  LDL.LU R223, [R1+0x204] ;  /* 0x0002040001df7983 */ /* 0x001f620000300800 */
[----:B------:R-:W-:-:S03]  /*8160*/  IMAD.X R205, R205, 0x1, R20, P4 ;  /* 0x00000001cdcd7824 */ /* 0x000fc600020e0614 */
[----:B------:R-:W-:Y:S01]  /*8170*/  STL [R1+0x230], R159 ;  /* 0x0002309f01007387 */ /* 0x000fe20000100800 */
[----:B------:R-:W-:-:S03]  /*8180*/  IADD3 R221, P4, R221, R21, RZ ;  /* 0x00000015dddd7210 */ /* 0x000fc60007f9e0ff */
[----:B------:R-:W-:Y:S01]  /*8190*/  STL [R1+0x254], R175 ;  /* 0x000254af01007387 */ /* 0x000fe20000100800 */
        /* <DEDUP_REMOVED lines=15> */
[----:B------:R0:W-:Y:S01]  /*8290*/  STL [R1+0x22c], R161 ;  /* 0x00022ca101007387 */ /* 0x0001e20000100800 */
[----:B------:R-:W-:-:S03]  /*82a0*/  IMAD.X R237, R237, 0x1, R20, P3 ;  /* 0x00000001eded7824 */ /* 0x000fc600018e0614 */
[----:B------:R-:W-:Y:S04]  /*82b0*/  STL [R1+0x234], R188 ;  /* 0x000234bc01007387 */ /* 0x000fe80000100800 */
[----:B0-----:R-:W5:Y:S01]  /*82c0*/  LDL.LU R161, [R1+0x1d8] ;  /* 0x0001d80001a17983 */ /* 0x001f620000300800 */
[-C--:B------:R-:W-:Y:S01]  /*82d0*/  IADD3 R140, P3, R140, R21.reuse, RZ ;  /* 0x000000158c8c7210 */ /* 0x080fe20007f7e0ff */
[----:B------:R-:W-:Y:S02]  /*82e0*/  IMAD.X R143, R143, 0x1, R20, P4 ;  /* 0x000000018f8f7824 */ /* 0x000fe400020e0614 */
[----:B------:R-:W-:Y:S01]  /*82f0*/  STL [R1+0x208], R172 ;  /* 0x000208ac01007387 */ /* 0x000fe20000100800 */
[----:B------:R-:W-:-:S03]  /*8300*/  IADD3 R134, P4, R134, R21, RZ ;  /* 0x0000001586867210 */ /* 0x000fc60007f9e0ff */
[----:B------:R0:W-:Y:S04]  /*8310*/  STL [R1+0x224], R237 ;  /* 0x000224ed01007387 */ /* 0x0001e80000100800 */
[----:B0-----:R-:W5:Y:S01]  /*8320*/  LDL.LU R237, [R1+0x1fc] ;  /* 0x0001fc0001ed7983 */ /* 0x001f620000300800 */
[----:B------:R-:W-:-:S03]  /*8330*/  IMAD.X R135, R135, 0x1, R20, P5 ;  /* 0x0000000187877824 */ /* 0x000fc600028e0614 */
[----:B------:R-:W-:Y:S04]  /*8340*/  STL [R1+0x200], R156 ;  /* 0x0002009c01007387 */ /* 0x000fe80000100800 */
[----:B------:R0:W-:Y:S04]  /*8350*/  STL [R1+0x1f0], R134 ;  /* 0x0001f08601007387 */ /* 0x0001e80000100800 */
[----:B------:R-:W-:Y:S04]  /*8360*/  STL [R1+0x1f8], R140 ;  /* 0x0001f88c01007387 */ /* 0x000fe80000100800 */
[----:B0-----:R-:W5:Y:S04]  /*8370*/  LDL.LU R134, [R1+0x1d0] ;  /* 0x0001d00001867983 */ /* 0x001f680000300800 */
[----:B------:R-:W-:Y:S04]  /*8380*/  STL [R1+0x21c], R143 ;  /* 0x00021c8f01007387 */ /* 0x000fe80000100800 */
[----:B------:R0:W-:Y:S04]  /*8390*/  STL [R1+0x214], R135 ;  /* 0x0002148701007387 */ /* 0x0001e80000100800 */
[----:B0-----:R-:W5:Y:S04]  /*83a0*/  LDL.LU R135, [R1+0x1f4] ;  /* 0x0001f40001877983 */ /* 0x001f680000300800 */
[----:B------:R-:W5:Y:S01]  /*83b0*/  LDL.LU R142, [R1+0x1c8] ;  /* 0x0001c800018e7983 */ /* 0x000f620000300800 */
[----:B--2---:R-:W-:-:S05]  /*83c0*/  IADD3 R193, P5, R193, R21, RZ ;  /* 0x00000015c1c17210 */ /* 0x004fca0007fbe0ff */
[----:B------:R0:W-:Y:S04]  /*83d0*/  STL [R1+0x1e8], R193 ;  /* 0x0001e8c101007387 */ /* 0x0001e80000100800 */
[----:B0-----:R-:W2:Y:S01]  /*83e0*/  LDL.LU R193, [R1+0x1ec] ;  /* 0x0001ec0001c17983 */ /* 0x001ea20000300800 */
[----:B---3--:R-:W-:-:S05]  /*83f0*/  IMAD.X R177, R177, 0x1, R20, P6 ;  /* 0x00000001b1b17824 */ /* 0x008fca00030e0614 */
[----:B------:R0:W-:Y:S04]  /*8400*/  STL [R1+0x20c], R177 ;  /* 0x00020cb101007387 */ /* 0x0001e80000100800 */
[----:B0-----:R-:W3:Y:S01]  /*8410*/  LDL.LU R177, [R1+0x1c0] ;  /* 0x0001c00001b17983 */ /* 0x001ee20000300800 */
[----:B----4-:R-:W-:-:S05]  /*8420*/  IADD3 R207, P6, R207, R21, RZ ;  /* 0x00000015cfcf7210 */ /* 0x010fca0007fde0ff */
[----:B------:R0:W-:Y:S01]  /*8430*/  STL [R1+0x1e0], R207 ;  /* 0x0001e0cf01007387 */ /* 0x0001e20000100800 */
[----:B-----5:R-:W-:-:S03]  /*8440*/  IMAD.X R223, R223, 0x1, R20, P1 ;  /* 0x00000001dfdf7824 */ /* 0x020fc600008e0614 */
[----:B0-----:R-:W4:Y:S04]  /*8450*/  LDL.LU R207, [R1+0x1e4] ;  /* 0x0001e40001cf7983 */ /* 0x001f280000300800 */
[----:B------:R-:W5:Y:S04]  /*8460*/  LDL.LU R141, [R1+0x1b8] ;  /* 0x0001b800018d7983 */ /* 0x000f680000300800 */
[----:B------:R-:W5:Y:S04]  /*8470*/  LDL.LU R159, [R1+0x1dc] ;  /* 0x0001dc00019f7983 */ /* 0x000f680000300800 */
[----:B------:R-:W5:Y:S04]  /*8480*/  LDL.LU R175, [R1+0x1b0] ;  /* 0x0001b00001af7983 */ /* 0x000f680000300800 */
[----:B------:R0:W-:Y:S04]  /*8490*/  STL [R1+0x204], R223 ;  /* 0x000204df01007387 */ /* 0x0001e80000100800 */
[----:B------:R-:W5:Y:S04]  /*84a0*/  LDL.LU R191, [R1+0x1d4] ;  /* 0x0001d40001bf7983 */ /* 0x000f680000300800 */
[----:B------:R-:W5:Y:S04]  /*84b0*/  LDL.LU R205, [R1+0x1a8] ;  /* 0x0001a80001cd7983 */ /* 0x000f680000300800 */
[----:B------:R-:W5:Y:S04]  /*84c0*/  LDL.LU R221, [R1+0x1cc] ;  /* 0x0001cc0001dd7983 */ /* 0x000f680000300800 */
[----:B------:R-:W5:Y:S04]  /*84d0*/  LDL.LU R235, [R1+0x1a0] ;  /* 0x0001a00001eb7983 */ /* 0x000f680000300800 */
[----:B------:R-:W5:Y:S04]  /*84e0*/  LDL.LU R251, [R1+0x1c4] ;  /* 0x0001c40001fb7983 */ /* 0x000f680000300800 */
[----:B------:R-:W5:Y:S04]  /*84f0*/  LDL.LU R216, [R1+0x198] ;  /* 0x0001980001d87983 */ /* 0x000f680000300800 */
[----:B------:R-:W5:Y:S04]  /*8500*/  LDL.LU R206, [R1+0x1bc] ;  /* 0x0001bc0001ce7983 */ /* 0x000f680000300800 */
[----:B------:R-:W5:Y:S01]  /*8510*/  LDL.LU R188, [R1+0x190] ;  /* 0x0001900001bc7983 */ /* 0x000f620000300800 */
[----:B------:R-:W-:-:S03]  /*8520*/  IADD3 R161, P1, R161, R21, RZ ;  /* 0x00000015a1a17210 */ /* 0x000fc60007f3e0ff */
[----:B------:R-:W5:Y:S04]  /*8530*/  LDL.LU R172, [R1+0x1b4] ;  /* 0x0001b40001ac7983 */ /* 0x000f680000300800 */
[----:B0-----:R-:W5:Y:S04]  /*8540*/  LDL.LU R223, [R1+0x188] ;  /* 0x0001880001df7983 */ /* 0x001f680000300800 */
[----:B------:R-:W5:Y:S04]  /*8550*/  LDL.LU R156, [R1+0x1ac] ;  /* 0x0001ac00019c7983 */ /* 0x000f680000300800 */
[----:B------:R-:W5:Y:S04]  /*8560*/  LDL.LU R140, [R1+0x180] ;  /* 0x00018000018c7983 */ /* 0x000f680000300800 */
[----:B------:R0:W-:Y:S01]  /*8570*/  STL [R1+0x1d8], R161 ;  /* 0x0001d8a101007387 */ /* 0x0001e20000100800 */
[----:B------:R-:W-:-:S03]  /*8580*/  IMAD.X R237, R237, 0x1, R20, P2 ;  /* 0x00000001eded7824 */ /* 0x000fc600010e0614 */
[----:B------:R-:W5:Y:S04]  /*8590*/  LDL.LU R143, [R1+0x1a4] ;  /* 0x0001a400018f7983 */ /* 0x000f680000300800 */
[----:B0-----:R-:W5:Y:S04]  /*85a0*/  LDL.LU R161, [R1+0x178] ;  /* 0x0001780001a17983 */ /* 0x001f680000300800 */
[----:B------:R0:W-:Y:S01]  /*85b0*/  STL [R1+0x1fc], R237 ;  /* 0x0001fced01007387 */ /* 0x0001e20000100800 */
[----:B------:R-:W-:-:S03]  /*85c0*/  IADD3 R134, P2, R134, R21, RZ ;  /* 0x0000001586867210 */ /* 0x000fc60007f5e0ff */
[----:B0-----:R-:W5:Y:S04]  /*85d0*/  LDL.LU R237, [R1+0x19c] ;  /* 0x00019c0001ed7983 */ /* 0x001f680000300800 */
[----:B------:R0:W-:Y:S04]  /*85e0*/  STL [R1+0x1d0], R134 ;  /* 0x0001d08601007387 */ /* 0x0001e80000100800 */
[----:B0-----:R-:W5:Y:S01]  /*85f0*/  LDL.LU R134, [R1+0x170] ;  /* 0x0001700001867983 */ /* 0x001f620000300800 */
[----:B------:R-:W-:-:S05]  /*8600*/  IMAD.X R135, R135, 0x1, R20, P3 ;  /* 0x0000000187877824 */ /* 0x000fca00018e0614 */
[----:B------:R0:W-:Y:S04]  /*8610*/  STL [R1+0x1f4], R135 ;  /* 0x0001f48701007387 */ /* 0x0001e80000100800 */
[----:B0-----:R-:W5:Y:S01]  /*8620*/  LDL.LU R135, [R1+0x194] ;  /* 0x0001940001877983 */ /* 0x001f620000300800 */
[----:B------:R-:W-:Y:S01]  /*8630*/  IADD3 R142, P3, R142, R21, RZ ;  /* 0x000000158e8e7210 */ /* 0x000fe20007f7e0ff */
[----:B--2---:R-:W-:-:S05]  /*8640*/  IMAD.X R193, R193, 0x1, R20, P4 ;  /* 0x00000001c1c17824 */ /* 0x004fca00020e0614 */
[----:B------:R0:W-:Y:S04]  /*8650*/  STL [R1+0x1ec], R193 ;  /* 0x0001ecc101007387 */ /* 0x0001e80000100800 */
[----:B0-----:R-:W2:Y:S04]  /*8660*/  LDL.LU R193, [R1+0x168] ;  /* 0x0001680001c17983 */ /* 0x001ea80000300800 */
[----:B------:R-:W-:Y:S01]  /*8670*/  STL [R1+0x1c8], R142 ;  /* 0x0001c88e01007387 */ /* 0x000fe20000100800 */
[----:B---3--:R-:W-:-:S05]  /*8680*/  IADD3 R177, P4, R177, R21, RZ ;  /* 0x00000015b1b17210 */ /* 0x008fca0007f9e0ff */
[----:B------:R0:W-:Y:S04]  /*8690*/  STL [R1+0x1c0], R177 ;  /* 0x0001c0b101007387 */ /* 0x0001e80000100800 */
[----:B0-----:R-:W3:Y:S01]  /*86a0*/  LDL.LU R177, [R1+0x18c] ;  /* 0x00018c0001b17983 */ /* 0x001ee20000300800 */
[----:B----4-:R-:W-:Y:S01]  /*86b0*/  IMAD.X R207, R207, 0x1, R20, P5 ;  /* 0x00000001cfcf7824 */ /* 0x010fe200028e0614 */
[----:B-----5:R-:W-:-:S04]  /*86c0*/  IADD3 R141, P5, R141, R21, RZ ;  /* 0x000000158d8d7210 */ /* 0x020fc80007fbe0ff */
[----:B------:R0:W-:Y:S01]  /*86d0*/  STL [R1+0x1e4], R207 ;  /* 0x0001e4cf01007387 */ /* 0x0001e20000100800 */
[--C-:B------:R-:W-:Y:S01]  /*86e0*/  IMAD.X R159, R159, 0x1, R20.reuse, P6 ;  /* 0x000000019f9f7824 */ /* 0x100fe200030e0614 */
[----:B------:R-:W-:Y:S02]  /*86f0*/  IADD3 R175, P6, R175, R21, RZ ;  /* 0x00000015afaf7210 */ /* 0x000fe40007fde0ff */
[----:B0-----:R-:W4:Y:S01]  /*8700*/  LDL.LU R207, [R1+0x160] ;  /* 0x0001600001cf7983 */ /* 0x001f220000300800 */
        /* <DEDUP_REMOVED lines=21> */
[----:B------:R0:W-:Y:S01]  /*8860*/  STL [R1+0x188], R223 ;  /* 0x000188df01007387 */ /* 0x0001e20000100800 */
[----:B------:R-:W-:-:S03]  /*8870*/  IADD3 R140, P6, R140, R21, RZ ;  /* 0x000000158c8c7210 */ /* 0x000fc60007fde0ff */
[----:B------:R-:W-:Y:S04]  /*8880*/  STL [R1+0x190], R188 ;  /* 0x000190bc01007387 */ /* 0x000fe80000100800 */
[----:B0-----:R-:W5:Y:S01]  /*8890*/  LDL.LU R223, [R1+0x184] ;  /* 0x0001840001df7983 */ /* 0x001f620000300800 */
[----:B------:R-:W-:-:S03]  /*88a0*/  IMAD.X R143, R143, 0x1, R20, P1 ;  /* 0x000000018f8f7824 */ /* 0x000fc600008e0614 */
[----:B------:R-:W-:Y:S01]  /*88b0*/  STL [R1+0x1b4], R172 ;  /* 0x0001b4ac01007387 */ /* 0x000fe20000100800 */
[----:B------:R-:W-:-:S03]  /*88c0*/  IADD3 R161, P1, R161, R21, RZ ;  /* 0x00000015a1a17210 */ /* 0x000fc60007f3e0ff */
[----:B------:R-:W-:Y:S04]  /*88d0*/  STL [R1+0x1ac], R156 ;  /* 0x0001ac9c01007387 */ /* 0x000fe80000100800 */
[----:B------:R-:W-:Y:S01]  /*88e0*/  STL [R1+0x180], R140 ;  /* 0x0001808c01007387 */ /* 0x000fe20000100800 */
[----:B------:R-:W-:-:S05]  /*88f0*/  IMAD.X R237, R237, 0x1, R20, P2 ;  /* 0x00000001eded7824 */ /* 0x000fca00010e0614 */
[----:B------:R0:W-:Y:S04]  /*8900*/  STL [R1+0x19c], R237 ;  /* 0x00019ced01007387 */ /* 0x0001e80000100800 */
[----:B------:R-:W-:Y:S01]  /*8910*/  STL [R1+0x1a4], R143 ;  /* 0x0001a48f01007387 */ /* 0x000fe20000100800 */
[----:B------:R-:W-:-:S03]  /*8920*/  IADD3 R134, P2, R134, R21, RZ ;  /* 0x0000001586867210 */ /* 0x000fc60007f5e0ff */
[----:B0-----:R-:W5:Y:S04]  /*8930*/  LDL.LU R237, [R1+0x158] ;  /* 0x0001580001ed7983 */ /* 0x001f680000300800 */
[----:B------:R-:W-:Y:S04]  /*8940*/  STL [R1+0x178], R161 ;  /* 0x000178a101007387 */ /* 0x000fe80000100800 */
[----:B------:R0:W-:Y:S01]  /*8950*/  STL [R1+0x170], R134 ;  /* 0x0001708601007387 */ /* 0x0001e20000100800 */
[----:B------:R-:W-:-:S03]  /*8960*/  IMAD.X R135, R135, 0x1, R20, P3 ;  /* 0x0000000187877824 */ /* 0x000fc600018e0614 */
[----:B0-----:R-:W5:Y:S04]  /*8970*/  LDL.LU R134, [R1+0x17c] ;  /* 0x00017c0001867983 */ /* 0x001f680000300800 */
[----:B------:R-:W5:Y:S04]  /*8980*/  LDL.LU R142, [R1+0x150] ;  /* 0x00015000018e7983 */ /* 0x000f680000300800 */
[----:B------:R0:W-:Y:S04]  /*8990*/  STL [R1+0x194], R135 ;  /* 0x0001948701007387 */ /* 0x0001e80000100800 */
[----:B0-----:R-:W5:Y:S01]  /*89a0*/  LDL.LU R135, [R1+0x174] ;  /* 0x0001740001877983 */ /* 0x001f620000300800 */
[----:B--2---:R-:W-:-:S05]  /*89b0*/  IADD3 R193, P3, R193, R21, RZ ;  /* 0x00000015c1c17210 */ /* 0x004fca0007f7e0ff */
[----:B------:R0:W-:Y:S04]  /*89c0*/  STL [R1+0x168], R193 ;  /* 0x000168c101007387 */ /* 0x0001e80000100800 */
[----:B0-----:R-:W2:Y:S04]  /*89d0*/  LDL.LU R193, [R1+0x148] ;  /* 0x0001480001c17983 */ /* 0x001ea80000300800 */
[----:B------:R-:W2:Y:S04]  /*89e0*/  LDL.LU R161, [R1+0x16c] ;  /* 0x00016c0001a17983 */ /* 0x000ea80000300800 */
[----:B------:R-:W2:Y:S01]  /*89f0*/  LDL.LU R141, [R1+0x140] ;  /* 0x00014000018d7983 */ /* 0x000ea20000300800 */
[----:B---3--:R-:W-:-:S05]  /*8a00*/  IMAD.X R177, R177, 0x1, R20, P4 ;  /* 0x00000001b1b17824 */ /* 0x008fca00020e0614 */
[----:B------:R0:W-:Y:S04]  /*8a10*/  STL [R1+0x18c], R177 ;  /* 0x00018cb101007387 */ /* 0x0001e80000100800 */
[----:B------:R-:W3:Y:S04]  /*8a20*/  LDL.LU R159, [R1+0x164] ;  /* 0x00016400019f7983 */ /* 0x000ee80000300800 */
[----:B------:R-:W3:Y:S01]  /*8a30*/  LDL.LU R175, [R1+0x138] ;  /* 0x0001380001af7983 */ /* 0x000ee20000300800 */
[----:B----4-:R-:W-:-:S05]  /*8a40*/  IADD3 R207, P4, R207, R21, RZ ;  /* 0x00000015cfcf7210 */ /* 0x010fca0007f9e0ff */
[----:B------:R1:W-:Y:S04]  /*8a50*/  STL [R1+0x160], R207 ;  /* 0x000160cf01007387 */ /* 0x0003e80000100800 */
[----:B0-----:R-:W4:Y:S04]  /*8a60*/  LDL.LU R177, [R1+0x15c] ;  /* 0x00015c0001b17983 */ /* 0x001f280000300800 */
[----:B------:R-:W4:Y:S04]  /*8a70*/  LDL.LU R191, [R1+0x130] ;  /* 0x0001300001bf7983 */ /* 0x000f280000300800 */
[----:B------:R-:W4:Y:S04]  /*8a80*/  LDL.LU R205, [R1+0x154] ;  /* 0x0001540001cd7983 */ /* 0x000f280000300800 */
[----:B------:R-:W4:Y:S04]  /*8a90*/  LDL.LU R221, [R1+0x128] ;  /* 0x0001280001dd7983 */ /* 0x000f280000300800 */
[----:B------:R-:W4:Y:S04]  /*8aa0*/  LDL.LU R235, [R1+0x14c] ;  /* 0x00014c0001eb7983 */ /* 0x000f280000300800 */
[----:B------:R-:W4:Y:S04]  /*8ab0*/  LDL.LU R251, [R1+0x120] ;  /* 0x0001200001fb7983 */ /* 0x000f280000300800 */
[----:B------:R-:W4:Y:S04]  /*8ac0*/  LDL.LU R216, [R1+0x144] ;  /* 0x0001440001d87983 */ /* 0x000f280000300800 */
[----:B------:R-:W4:Y:S04]  /*8ad0*/  LDL.LU R206, [R1+0x118] ;  /* 0x0001180001ce7983 */ /* 0x000f280000300800 */
[----:B-1----:R-:W4:Y:S04]  /*8ae0*/  LDL.LU R207, [R1+0x13c] ;  /* 0x00013c0001cf7983 */ /* 0x002f280000300800 */
[----:B------:R-:W4:Y:S04]  /*8af0*/  LDL.LU R188, [R1+0x110] ;  /* 0x0001100001bc7983 */ /* 0x000f280000300800 */
[----:B------:R-:W4:Y:S04]  /*8b00*/  LDL.LU R172, [R1+0x134] ;  /* 0x0001340001ac7983 */ /* 0x000f280000300800 */
[----:B------:R-:W4:Y:S01]  /*8b10*/  LDL.LU R156, [R1+0x108] ;  /* 0x00010800019c7983 */ /* 0x000f220000300800 */
[----:B-----5:R-:W-:-:S05]  /*8b20*/  IMAD.X R223, R223, 0x1, R20, P5 ;  /* 0x00000001dfdf7824 */ /* 0x020fca00028e0614 */
[----:B------:R0:W-:Y:S04]  /*8b30*/  STL [R1+0x184], R223 ;  /* 0x000184df01007387 */ /* 0x0001e80000100800 */
[----:B------:R-:W5:Y:S04]  /*8b40*/  LDL.LU R140, [R1+0x12c] ;  /* 0x00012c00018c7983 */ /* 0x000f680000300800 */
[----:B------:R-:W5:Y:S04]  /*8b50*/  LDL.LU R143, [R1+0x100] ;  /* 0x00010000018f7983 */ /* 0x000f680000300800 */
[----:B0-----:R-:W5:Y:S01]  /*8b60*/  LDL.LU R223, [R1+0x124] ;  /* 0x0001240001df7983 */ /* 0x001f620000300800 */
[----:B------:R-:W-:-:S05]  /*8b70*/  IADD3 R237, P5, R237, R21, RZ ;  /* 0x00000015eded7210 */ /* 0x000fca0007fbe0ff */
[----:B------:R0:W-:Y:S04]  /*8b80*/  STL [R1+0x158], R237 ;  /* 0x000158ed01007387 */ /* 0x0001e80000100800 */
[----:B0-----:R-:W5:Y:S01]  /*8b90*/  LDL.LU R237, [R1+0xf8] ;  /* 0x0000f80001ed7983 */ /* 0x001f620000300800 */
[----:B------:R-:W-:-:S05]  /*8ba0*/  IMAD.X R134, R134, 0x1, R20, P6 ;  /* 0x0000000186867824 */ /* 0x000fca00030e0614 */
[----:B------:R0:W-:Y:S04]  /*8bb0*/  STL [R1+0x17c], R134 ;  /* 0x00017c8601007387 */ /* 0x0001e80000100800 */
[----:B0-----:R-:W5:Y:S01]  /*8bc0*/  LDL.LU R134, [R1+0x11c] ;  /* 0x00011c0001867983 */ /* 0x001f620000300800 */
[----:B------:R-:W-:-:S05]  /*8bd0*/  IMAD.X R135, R135, 0x1, R20, P1 ;  /* 0x0000000187877824 */ /* 0x000fca00008e0614 */
[----:B------:R0:W-:Y:S04]  /*8be0*/  STL [R1+0x174], R135 ;  /* 0x0001748701007387 */ /* 0x0001e80000100800 */
[----:B0-----:R-:W5:Y:S01]  /*8bf0*/  LDL.LU R135, [R1+0xf0] ;  /* 0x0000f00001877983 */ /* 0x001f620000300800 */
[----:B------:R-:W-:-:S05]  /*8c00*/  IADD3 R142, P6, R142, R21, RZ ;  /* 0x000000158e8e7210 */ /* 0x000fca0007fde0ff */
[----:B------:R-:W-:Y:S01]  /*8c10*/  STL [R1+0x150], R142 ;  /* 0x0001508e01007387 */ /* 0x000fe20000100800 */
[----:B--2---:R-:W-:Y:S01]  /*8c20*/  IADD3 R193, P1, R193, R21, RZ ;  /* 0x00000015c1c17210 */ /* 0x004fe20007f3e0ff */
[----:B------:R-:W-:-:S04]  /*8c30*/  IMAD.X R161, R161, 0x1, R20, P2 ;  /* 0x00000001a1a17824 */ /* 0x000fc800010e0614 */
[----:B------:R0:W-:Y:S01]  /*8c40*/  STL [R1+0x148], R193 ;  /* 0x000148c101007387 */ /* 0x0001e20000100800 */
[----:B------:R-:W-:-:S03]  /*8c50*/  IADD3 R141, P2, R141, R21, RZ ;  /* 0x000000158d8d7210 */ /* 0x000fc60007f5e0ff */
[----:B0-----:R-:W2:Y:S04]  /*8c60*/  LDL.LU R193, [R1+0x114] ;  /* 0x0001140001c17983 */ /* 0x001ea80000300800 */
[----:B------:R0:W-:Y:S04]  /*8c70*/  STL [R1+0x16c], R161 ;  /* 0x00016ca101007387 */ /* 0x0001e80000100800 */
[----:B0-----:R-:W2:Y:S01]  /*8c80*/  LDL.LU R161, [R1+0xe8] ;  /* 0x0000e80001a17983 */ /* 0x001ea20000300800 */
[----:B---3--:R-:W-:-:S03]  /*8c90*/  IMAD.X R159, R159, 0x1, R20, P3 ;  /* 0x000000019f9f7824 */ /* 0x008fc600018e0614 */
[----:B------:R-:W-:Y:S01]  /*8ca0*/  STL [R1+0x140], R141 ;  /* 0x0001408d01007387 */ /* 0x000fe20000100800 */
[-C--:B------:R-:W-:Y:S01]  /*8cb0*/  IADD3 R175, P3, R175, R21.reuse, RZ ;  /* 0x00000015afaf7210 */ /* 0x080fe20007f7e0ff */
[----:B----4-:R-:W-:Y:S01]  /*8cc0*/  IMAD.X R177, R177, 0x1, R20, P4 ;  /* 0x00000001b1b17824 */ /* 0x010fe200020e0614 */
[----:B------:R-:W-:-:S04]  /*8cd0*/  IADD3 R191, P4, R191, R21, RZ ;  /* 0x00000015bfbf7210 */ /* 0x000fc80007f9e0ff */
[----:B------:R0:W-:Y:S01]  /*8ce0*/  STL [R1+0x15c], R177 ;  /* 0x00015cb101007387 */ /* 0x0001e20000100800 */
[----:B------:R-:W-:-:S03]  /*8cf0*/  IMAD.X R205, R205, 0x1, R20, P5 ;  /* 0x00000001cdcd7824 */ /* 0x000fc600028e0614 */
[----:B------:R-:W-:Y:S01]  /*8d00*/  STL [R1+0x164], R159 ;  /* 0x0001649f01007387 */ /* 0x000fe20000100800 */
[----:B------:R-:W-:-:S03]  /*8d10*/  IADD3 R221, P5, R221, R21, RZ ;  /* 0x00000015dddd7210 */ /* 0x000fc60007fbe0ff */
[----:B0-----:R-:W3:Y:S01]  /*8d20*/  LDL.LU R177, [R1+0x10c] ;  /* 0x00010c0001b17983 */ /* 0x001ee20000300800 */
[----:B------:R-:W-:-:S03]  /*8d30*/  IMAD.X R235, R235, 0x1, R20, P6 ;  /* 0x00000001ebeb7824 */ /* 0x000fc600030e0614 */
[----:B------:R-:W-:Y:S01]  /*8d40*/  STL [R1+0x138], R175 ;  /* 0x000138af01007387 */ /* 0x000fe20000100800 */
[----:B------:R-:W-:-:S03]  /*8d50*/  IADD3 R251, P6, R251, R21, RZ ;  /* 0x00000015fbfb7210 */ /* 0x000fc60007fde0ff */
[----:B------:R-:W-:Y:S01]  /*8d60*/  STL [R1+0x130], R191 ;  /* 0x000130bf01007387 */ /* 0x000fe20000100800 */
[----:B------:R-:W-:-:S03]  /*8d70*/  IMAD.X R216, R216, 0x1, R20, P1 ;  /* 0x00000001d8d87824 */ /* 0x000fc600008e0614 */
[----:B------:R-:W-:Y:S01]  /*8d80*/  STL [R1+0x154], R205 ;  /* 0x000154cd01007387 */ /* 0x000fe20000100800 */
[-C--:B------:R-:W-:Y:S01]  /*8d90*/  IADD3 R206, P1, R206, R21.reuse, RZ ;  /* 0x00000015cece7210 */ /* 0x080fe20007f3e0ff */
[----:B------:R-:W-:Y:S02]  /*8da0*/  IMAD.X R207, R207, 0x1, R20, P2 ;  /* 0x00000001cfcf7824 */ /* 0x000fe400010e0614 */
[----:B------:R-:W-:Y:S01]  /*8db0*/  STL [R1+0x128], R221 ;  /* 0x000128dd01007387 */ /* 0x000fe20000100800 */
[----:B------:R-:W-:-:S03]  /*8dc0*/  IADD3 R188, P2, R188, R21, RZ ;  /* 0x00000015bcbc7210 */ /* 0x000fc60007f5e0ff */
[----:B------:R-:W-:Y:S01]  /*8dd0*/  STL [R1+0x14c], R235 ;  /* 0x00014ceb01007387 */ /* 0x000fe20000100800 */
[----:B------:R-:W-:-:S03]  /*8de0*/  IMAD.X R172, R172, 0x1, R20, P3 ;  /* 0x00000001acac7824 */ /* 0x000fc600018e0614 */
[----:B------:R-:W-:Y:S01]  /*8df0*/  STL [R1+0x120], R251 ;  /* 0x000120fb01007387 */ /* 0x000fe20000100800 */
[----:B------:R-:W-:-:S03]  /*8e00*/  IADD3 R156, P3, R156, R21, RZ ;  /* 0x000000159c9c7210 */ /* 0x000fc60007f7e0ff */
[----:B------:R0:W-:Y:S04]  /*8e10*/  STL [R1+0x13c], R207 ;  /* 0x00013ccf01007387 */ /* 0x0001e80000100800 */
[----:B------:R-:W-:Y:S04]  /*8e20*/  STL [R1+0x144], R216 ;  /* 0x000144d801007387 */ /* 0x000fe80000100800 */
[----:B0-----:R-:W4:Y:S01]  /*8e30*/  LDL.LU R207, [R1+0xe0] ;  /* 0x0000e00001cf7983 */ /* 0x001f220000300800 */
[----:B-----5:R-:W-:-:S03]  /*8e40*/  IMAD.X R140, R140, 0x1, R20, P4 ;  /* 0x000000018c8c7824 */ /* 0x020fc600020e0614 */
[----:B------:R-:W-:Y:S01]  /*8e50*/  STL [R1+0x118], R206 ;  /* 0x000118ce01007387 */ /* 0x000fe20000100800 */
[-C--:B------:R-:W-:Y:S01]  /*8e60*/  IADD3 R143, P4, R143, R21.reuse, RZ ;  /* 0x000000158f8f7210 */ /* 0x080fe20007f9e0ff */
[----:B------:R-:W-:Y:S02]  /*8e70*/  IMAD.X R223, R223, 0x1, R20, P5 ;  /* 0x00000001dfdf7824 */ /* 0x000fe400028e0614 */
[----:B------:R-:W-:Y:S04]  /*8e80*/  STL [R1+0x110], R188 ;  /* 0x000110bc01007387 */ /* 0x000fe80000100800 */
[----:B------:R-:W-:Y:S04]  /*8e90*/  STL [R1+0x134], R172 ;  /* 0x000134ac01007387 */ /* 0x000fe80000100800 */
[----:B------:R-:W-:Y:S04]  /*8ea0*/  STL [R1+0x108], R156 ;  /* 0x0001089c01007387 */ /* 0x000fe80000100800 */
[----:B------:R0:W-:Y:S04]  /*8eb0*/  STL [R1+0x124], R223 ;  /* 0x000124df01007387 */ /* 0x0001e80000100800 */
[----:B------:R-:W-:Y:S04]  /*8ec0*/  STL [R1+0x12c], R140 ;  /* 0x00012c8c01007387 */ /* 0x000fe80000100800 */
[----:B0-----:R-:W5:Y:S04]  /*8ed0*/  LDL.LU R223, [R1+0x104] ;  /* 0x0001040001df7983 */ /* 0x001f680000300800 */
[----:B------:R-:W-:Y:S01]  /*8ee0*/  STL [R1+0x100], R143 ;  /* 0x0001008f01007387 */ /* 0x000fe20000100800 */
[----:B------:R-:W-:-:S05]  /*8ef0*/  IADD3 R237, P5, R237, R21, RZ ;  /* 0x00000015eded7210 */ /* 0x000fca0007fbe0ff */
[----:B------:R0:W-:Y:S04]  /*8f00*/  STL [R1+0xf8], R237 ;  /* 0x0000f8ed01007387 */ /* 0x0001e80000100800 */
[----:B0-----:R-:W5:Y:S01]  /*8f10*/  LDL.LU R237, [R1+0xd8] ;  /* 0x0000d80001ed7983 */ /* 0x001f620000300800 */
[----:B------:R-:W-:-:S03]  /*8f20*/  IMAD.X R134, R134, 0x1, R20, P6 ;  /* 0x0000000186867824 */ /* 0x000fc600030e0614 */
[----:B------:R-:W5:Y:S04]  /*8f30*/  LDL.LU R142, [R1+0xfc] ;  /* 0x0000fc00018e7983 */ /* 0x000f680000300800 */
[----:B------:R0:W-:Y:S04]  /*8f40*/  STL [R1+0x11c], R134 ;  /* 0x00011c8601007387 */ /* 0x0001e80000100800 */
[----:B0-----:R-:W5:Y:S01]  /*8f50*/  LDL.LU R134, [R1+0xd0] ;  /* 0x0000d00001867983 */ /* 0x001f620000300800 */
[----:B------:R-:W-:-:S05]  /*8f60*/  IADD3 R135, P6, R135, R21, RZ ;  /* 0x0000001587877210 */ /* 0x000fca0007fde0ff */
[----:B------:R0:W-:Y:S04]  /*8f70*/  STL [R1+0xf0], R135 ;  /* 0x0000f08701007387 */ /* 0x0001e80000100800 */
[----:B0-----:R-:W5:Y:S01]  /*8f80*/  LDL.LU R135, [R1+0xf4] ;  /* 0x0000f40001877983 */ /* 0x001f620000300800 */
[----:B--2---:R-:W-:-:S05]  /*8f90*/  IMAD.X R193, R193, 0x1, R20, P1 ;  /* 0x00000001c1c17824 */ /* 0x004fca00008e0614 */
[----:B------:R0:W-:Y:S01]  /*8fa0*/  STL [R1+0x114], R193 ;  /* 0x000114c101007387 */ /* 0x0001e20000100800 */
[----:B------:R-:W-:-:S03]  /*8fb0*/  IADD3 R161, P1, R161, R21, RZ ;  /* 0x00000015a1a17210 */ /* 0x000fc60007f3e0ff */
[----:B0-----:R-:W2:Y:S04]  /*8fc0*/  LDL.LU R193, [R1+0xc8] ;  /* 0x0000c80001c17983 */ /* 0x001ea80000300800 */
[----:B------:R-:W2:Y:S04]  /*8fd0*/  LDL.LU R141, [R1+0xec] ;  /* 0x0000ec00018d7983 */ /* 0x000ea80000300800 */
[----:B------:R-:W2:Y:S04]  /*8fe0*/  LDL.LU R159, [R1+0xc0] ;  /* 0x0000c000019f7983 */ /* 0x000ea80000300800 */
[----:B------:R-:W2:Y:S04]  /*8ff0*/  LDL.LU R175, [R1+0xe4] ;  /* 0x0000e40001af7983 */ /* 0x000ea80000300800 */
[----:B------:R0:W-:Y:S04]  /*9000*/  STL [R1+0xe8], R161 ;  /* 0x0000e8a101007387 */ /* 0x0001e80000100800 */
[----:B------:R-:W2:Y:S04]  /*9010*/  LDL.LU R191, [R1+0xb8] ;  /* 0x0000b80001bf7983 */ /* 0x000ea80000300800 */
[----:B------:R-:W2:Y:S04]  /*9020*/  LDL.LU R205, [R1+0xdc] ;  /* 0x0000dc0001cd7983 */ /* 0x000ea80000300800 */
[----:B------:R-:W2:Y:S04]  /*9030*/  LDL.LU R221, [R1+0xb0] ;  /* 0x0000b00001dd7983 */ /* 0x000ea80000300800 */
[----:B------:R-:W2:Y:S01]  /*9040*/  LDL.LU R235, [R1+0xd4] ;  /* 0x0000d40001eb7983 */ /* 0x000ea20000300800 */
[----:B---3--:R-:W-:-:S05]  /*9050*/  IMAD.X R177, R177, 0x1, R20, P2 ;  /* 0x00000001b1b17824 */ /* 0x008fca00010e0614 */
[----:B------:R1:W-:Y:S04]  /*9060*/  STL [R1+0x10c], R177 ;  /* 0x00010cb101007387 */ /* 0x0003e80000100800 */
[----:B------:R-:W3:Y:S04]  /*9070*/  LDL.LU R251, [R1+0xa8] ;  /* 0x0000a80001fb7983 */ /* 0x000ee80000300800 */
[----:B------:R-:W3:Y:S04]  /*9080*/  LDL.LU R216, [R1+0xcc] ;  /* 0x0000cc0001d87983 */ /* 0x000ee80000300800 */
[----:B------:R-:W3:Y:S04]  /*9090*/  LDL.LU R206, [R1+0xa0] ;  /* 0x0000a00001ce7983 */ /* 0x000ee80000300800 */
[----:B------:R-:W3:Y:S04]  /*90a0*/  LDL.LU R188, [R1+0xc4] ;  /* 0x0000c40001bc7983 */ /* 0x000ee80000300800 */
[----:B------:R-:W3:Y:S04]  /*90b0*/  LDL.LU R172, [R1+0x98] ;  /* 0x0000980001ac7983 */ /* 0x000ee80000300800 */
[----:B------:R-:W3:Y:S04]  /*90c0*/  LDL.LU R156, [R1+0xbc] ;  /* 0x0000bc00019c7983 */ /* 0x000ee80000300800 */
[----:B------:R-:W3:Y:S04]  /*90d0*/  LDL.LU R140, [R1+0x90] ;  /* 0x00009000018c7983 */ /* 0x000ee80000300800 */
[----:B------:R-:W3:Y:S01]  /*90e0*/  LDL.LU R143, [R1+0xb4] ;  /* 0x0000b400018f7983 */ /* 0x000ee20000300800 */
[----:B----4-:R-:W-:-:S05]  /*90f0*/  IADD3 R207, P2, R207, R21, RZ ;  /* 0x00000015cfcf7210 */ /* 0x010fca0007f5e0ff */
[----:B------:R4:W-:Y:S04]  /*9100*/  STL [R1+0xe0], R207 ;  /* 0x0000e0cf01007387 */ /* 0x0009e80000100800 */
[----:B0-----:R-:W3:Y:S04]  /*9110*/  LDL.LU R161, [R1+0x88] ;  /* 0x0000880001a17983 */ /* 0x001ee80000300800 */
[----:B-1----:R-:W3:Y:S04]  /*9120*/  LDL.LU R177, [R1+0xac] ;  /* 0x0000ac0001b17983 */ /* 0x002ee80000300800 */
[----:B----4-:R-:W4:Y:S01]  /*9130*/  LDL.LU R207, [R1+0x80] ;  /* 0x0000800001cf7983 */ /* 0x010f220000300800 */
[----:B-----5:R-:W-:-:S05]  /*9140*/  IMAD.X R223, R223, 0x1, R20, P3 ;  /* 0x00000001dfdf7824 */ /* 0x020fca00018e0614 */
[----:B------:R0:W-:Y:S04]  /*9150*/  STL [R1+0x104], R223 ;  /* 0x000104df01007387 */ /* 0x0001e80000100800 */
[----:B0-----:R-:W5:Y:S01]  /*9160*/  LDL.LU R223, [R1+0xa4] ;  /* 0x0000a40001df7983 */ /* 0x001f620000300800 */
[----:B------:R-:W-:Y:S01]  /*9170*/  IADD3 R237, P3, R237, R21, RZ ;  /* 0x00000015eded7210 */ /* 0x000fe20007f7e0ff */
[----:B------:R-:W-:-:S04]  /*9180*/  IMAD.X R142, R142, 0x1, R20, P4 ;  /* 0x000000018e8e7824 */ /* 0x000fc800020e0614 */
[----:B------:R0:W-:Y:S04]  /*9190*/  STL [R1+0xd8], R237 ;  /* 0x0000d8ed01007387 */ /* 0x0001e80000100800 */
[----:B0-----:R-:W5:Y:S01]  /*91a0*/  LDL.LU R237, [R1+0x78] ;  /* 0x0000780001ed7983 */ /* 0x001f620000300800 */
[----:B------:R-:W-:-:S05]  /*91b0*/  IADD3 R134, P4, R134, R21, RZ ;  /* 0x0000001586867210 */ /* 0x000fca0007f9e0ff */
[----:B------:R0:W-:Y:S04]  /*91c0*/  STL [R1+0xd0], R134 ;  /* 0x0000d08601007387 */ /* 0x0001e80000100800 */
[----:B0-----:R-:W5:Y:S01]  /*91d0*/  LDL.LU R134, [R1+0x9c] ;  /* 0x00009c0001867983 */ /* 0x001f620000300800 */
[----:B------:R-:W-:-:S03]  /*91e0*/  IMAD.X R135, R135, 0x1, R20, P5 ;  /* 0x0000000187877824 */ /* 0x000fc600028e0614 */
[----:B------:R-:W-:Y:S04]  /*91f0*/  STL [R1+0xfc], R142 ;  /* 0x0000fc8e01007387 */ /* 0x000fe80000100800 */
[----:B------:R0:W-:Y:S04]  /*9200*/  STL [R1+0xf4], R135 ;  /* 0x0000f48701007387 */ /* 0x0001e80000100800 */
[----:B0-----:R-:W5:Y:S01]  /*9210*/  LDL.LU R135, [R1+0x70] ;  /* 0x0000700001877983 */ /* 0x001f620000300800 */
[----:B------:R-:W-:-:S04]  /*9220*/  USHF.L.U32 UR4, UR40, 0x8, URZ ;  /* 0x0000000828047899 */ /* 0x000fc8000800063f */
[----:B------:R-:W-:-:S04]  /*9230*/  ULOP3.LUT UR4, UR4, 0x400, URZ, 0xc0, !UPT ;  /* 0x0000040004047892 */ /* 0x000fc8000f8ec03f */
[----:B------:R-:W-:Y:S01]  /*9240*/  ULEA.HI UR4, UR16, UR4, URZ, 0x1c ;  /* 0x0000000410047291 */ /* 0x000fe2000f8fe03f */
[----:B------:R-:W-:-:S03]  /*9250*/  WARPGROUP.ARRIVE ;  /* 0x00000000000079c5 */ /* 0x000fc60000000000 */
[----:B------:R-:W-:Y:S01]  /*9260*/  ULOP3.LUT UR4, UR4, 0x3fff, URZ, 0xc0, !UPT ;  /* 0x00003fff04047892 */ /* 0x000fe2000f8ec03f */
[----:B------:R-:W-:-:S08]  /*9270*/  UMOV UR5, 0x40000040 ;  /* 0x4000004000057882 */ /* 0x000fd00000000000 */
[----:B------:R-:W-:Y:S01]  /*9280*/  HGMMA.64x16x16.F32.BF16 R32, gdesc[UR4].tnspA, R32 ;  /* 0x20200000042079f0 */ /* 0x000fe20008701820 */
[----:B------:R-:W-:-:S03]  /*9290*/  UIADD3 UR8, UP0, UR4, 0x80, URZ ;  /* 0x0000008004087890 */ /* 0x000fc6000ff1e03f */
[----:B------:R-:W-:Y:S02]  /*92a0*/  UMOV UR4, URZ ;  /* 0x0000003f00047c82 */ /* 0x000fe40008000000 */
[----:B------:R-:W-:-:S09]  /*92b0*/  UIADD3.X UR9, UR4, 0x40000040, URZ, UP0, !UPT ;  /* 0x4000004004097890 */ /* 0x000fd200087fe43f */
[----:B------:R-:W-:Y:S01]  /*92c0*/  HGMMA.64x16x16.F32.BF16 R32, gdesc[UR8].tnspA, R32 ;  /* 0x20200000082079f0 */ /* 0x000fe20008701820 */
[----:B------:R-:W-:Y:S01]  /*92d0*/  UIADD3.64 UR20, UR8, 0x80, URZ ;  /* 0x0000008008147897 */ /* 0x000fe2000fffe03f */
[----:B--2---:R-:W-:Y:S01]  /*92e0*/  IADD3 R193, P5, R193, R21, RZ ;  /* 0x00000015c1c17210 */ /* 0x004fe20007fbe0ff */
[----:B------:R-:W-:-:S04]  /*92f0*/  IMAD.X R141, R141, 0x1, R20, P6 ;  /* 0x000000018d8d7824 */ /* 0x000fc800030e0614 */
[----:B------:R0:W-:Y:S01]  /*9300*/  STL [R1+0xc8], R193 ;  /* 0x0000c8c101007387 */ /* 0x0001e20000100800 */
[-C--:B------:R-:W-:Y:S01]  /*9310*/  IADD3 R159, P6, R159, R21.reuse, RZ ;  /* 0x000000159f9f7210 */ /* 0x080fe20007fde0ff */
[----:B------:R-:W-:Y:S01]  /*9320*/  IMAD.X R175, R175, 0x1, R20, P1 ;  /* 0x00000001afaf7824 */ /* 0x000fe200008e0614 */
[----:B------:R-:W-:Y:S01]  /*9330*/  HGMMA.64x16x16.F32.BF16 R32, gdesc[UR20].tnspA, R32 ;  /* 0x20200000142079f0 */ /* 0x000fe20008701820 */
[----:B0-----:R-:W2:Y:S01]  /*9340*/  LDL.LU R193, [R1+0x94] ;  /* 0x0000940001c17983 */ /* 0x001ea20000300800 */
[----:B------:R-:W-:-:S03]  /*9350*/  IADD3 R191, P1, R191, R21, RZ ;  /* 0x00000015bfbf7210 */ /* 0x000fc60007f3e0ff */
[----:B------:R-:W-:Y:S01]  /*9360*/  STL [R1+0xec], R141 ;  /* 0x0000ec8d01007387 */ /* 0x000fe20000100800 */
[----:B------:R-:W-:-:S03]  /*9370*/  IMAD.X R205, R205, 0x1, R20, P2 ;  /* 0x00000001cdcd7824 */ /* 0x000fc600010e0614 */
[----:B------:R-:W-:Y:S01]  /*9380*/  STL [R1+0xc0], R159 ;  /* 0x0000c09f01007387 */ /* 0x000fe20000100800 */
[----:B------:R-:W-:-:S03]  /*9390*/  IADD3 R221, P2, R221, R21, RZ ;  /* 0x00000015dddd7210 */ /* 0x000fc60007f5e0ff */
[----:B------:R-:W-:Y:S01]  /*93a0*/  STL [R1+0xe4], R175 ;  /* 0x0000e4af01007387 */ /* 0x000fe20000100800 */
[----:B------:R-:W-:-:S03]  /*93b0*/  IMAD.X R235, R235, 0x1, R20, P3 ;  /* 0x00000001ebeb7824 */ /* 0x000fc600018e0614 */
[----:B------:R-:W-:Y:S04]  /*93c0*/  STL [R1+0xb8], R191 ;  /* 0x0000b8bf01007387 */ /* 0x000fe80000100800 */
[----:B------:R-:W-:Y:S04]  /*93d0*/  STL [R1+0xdc], R205 ;  /* 0x0000dccd01007387 */ /* 0x000fe80000100800 */
[----:B------:R-:W-:Y:S01]  /*93e0*/  STL [R1+0xb0], R221 ;  /* 0x0000b0dd01007387 */ /* 0x000fe20000100800 */
[----:B---3--:R-:W-:-:S03]  /*93f0*/  IADD3 R251, P3, R251, R21, RZ ;  /* 0x00000015fbfb7210 */ /* 0x008fc60007f7e0ff */
        /* <DEDUP_REMOVED lines=15> */
[----:B------:R-:W-:Y:S01]  /*94f0*/  STL [R1+0xb4], R143 ;  /* 0x0000b48f01007387 */ /* 0x000fe20000100800 */
[-C--:B------:R-:W-:Y:S01]  /*9500*/  IADD3 R161, P1, R161, R21.reuse, RZ ;  /* 0x00000015a1a17210 */ /* 0x080fe20007f3e0ff */
[----:B------:R-:W-:Y:S01]  /*9510*/  IMAD.X R177, R177, 0x1, R20, P2 ;  /* 0x00000001b1b17824 */ /* 0x000fe200010e0614 */
[----:B----4-:R-:W-:-:S05]  /*9520*/  IADD3 R207, P2, R207, R21, RZ ;  /* 0x00000015cfcf7210 */ /* 0x010fca0007f5e0ff */
[----:B------:R0:W-:Y:S04]  /*9530*/  STL [R1+0x80], R207 ;  /* 0x000080cf01007387 */ /* 0x0001e80000100800 */
[----:B------:R-:W-:Y:S04]  /*9540*/  STL [R1+0x88], R161 ;  /* 0x000088a101007387 */ /* 0x000fe80000100800 */
[----:B0-----:R-:W3:Y:S04]  /*9550*/  LDL.LU R207, [R1+0x68] ;  /* 0x0000680001cf7983 */ /* 0x001ee80000300800 */
[----:B------:R-:W-:Y:S01]  /*9560*/  STL [R1+0xac], R177 ;  /* 0x0000acb101007387 */ /* 0x000fe20000100800 */
[----:B-----5:R-:W-:-:S05]  /*9570*/  IMAD.X R223, R223, 0x1, R20, P3 ;  /* 0x00000001dfdf7824 */ /* 0x020fca00018e0614 */
[----:B------:R0:W-:Y:S04]  /*9580*/  STL [R1+0xa4], R223 ;  /* 0x0000a4df01007387 */ /* 0x0001e80000100800 */
[----:B0-----:R-:W4:Y:S04]  /*9590*/  LDL.LU R223, [R1+0x8c] ;  /* 0x00008c0001df7983 */ /* 0x001f280000300800 */
[----:B------:R-:W5:Y:S01]  /*95a0*/  LDL.LU R174, [R1+0x60] ;  /* 0x0000600001ae7983 */ /* 0x000f620000300800 */
[----:B------:R-:W-:-:S05]  /*95b0*/  IADD3 R237, P3, R237, R21, RZ ;  /* 0x00000015eded7210 */ /* 0x000fca0007f7e0ff */
[----:B------:R0:W-:Y:S04]  /*95c0*/  STL [R1+0x78], R237 ;  /* 0x000078ed01007387 */ /* 0x0001e80000100800 */
[----:B0-----:R-:W5:Y:S01]  /*95d0*/  LDL.LU R237, [R1+0x84] ;  /* 0x0000840001ed7983 */ /* 0x001f620000300800 */
[----:B------:R-:W-:-:S05]  /*95e0*/  IMAD.X R134, R134, 0x1, R20, P4 ;  /* 0x0000000186867824 */ /* 0x000fca00020e0614 */
[----:B------:R0:W-:Y:S04]  /*95f0*/  STL [R1+0x9c], R134 ;  /* 0x00009c8601007387 */ /* 0x0001e80000100800 */
[----:B0-----:R-:W5:Y:S01]  /*9600*/  LDL.LU R134, [R1+0x58] ;  /* 0x0000580001867983 */ /* 0x001f620000300800 */
[----:B------:R-:W-:-:S05]  /*9610*/  IADD3 R135, P4, R135, R21, RZ ;  /* 0x0000001587877210 */ /* 0x000fca0007f9e0ff */
[----:B------:R0:W-:Y:S04]  /*9620*/  STL [R1+0x70], R135 ;  /* 0x0000708701007387 */ /* 0x0001e80000100800 */
[----:B0-----:R-:W5:Y:S01]  /*9630*/  LDL.LU R135, [R1+0x7c] ;  /* 0x00007c0001877983 */ /* 0x001f620000300800 */
[----:B------:R-:W-:Y:S02]  /*9640*/  UIADD3.64 UR24, UR8, 0x100, URZ ;  /* 0x0000010008187897 */ /* 0x000fe4000fffe03f */
[----:B------:R-:W-:Y:S01]  /*9650*/  UIADD3.64 UR28, UR8, 0x180, URZ ;  /* 0x00000180081c7897 */ /* 0x000fe2000fffe03f */
[----:B------:R-:W5:Y:S01]  /*9660*/  LDL.LU R158, [R1+0x50] ;  /* 0x00005000019e7983 */ /* 0x000f620000300800 */
[----:B------:R-:W-:Y:S02]  /*9670*/  UIADD3.64 UR32, UR8, 0x200, URZ ;  /* 0x0000020008207897 */ /* 0x000fe4000fffe03f */
[----:B------:R-:W-:Y:S01]  /*9680*/  UIADD3.64 UR36, UR8, 0x280, URZ ;  /* 0x0000028008247897 */ /* 0x000fe2000fffe03f */
[----:B------:R-:W5:Y:S02]  /*9690*/  LDL.LU R142, [R1+0x74] ;  /* 0x00007400018e7983 */ /* 0x000f640000300800 */
[----:B------:R-:W-:Y:S01]  /*96a0*/  HGMMA.64x16x16.F32.BF16 R32, gdesc[UR24].tnspA, R32 ;  /* 0x20200000182079f0 */ /* 0x000fe20008701820 */
[----:B------:R-:W-:Y:S01]  /*96b0*/  UIADD3.64 UR12, UR8, 0x300, URZ ;  /* 0x00000300080c7897 */ /* 0x000fe2000fffe03f */
[----:B------:R-:W5:Y:S02]  /*96c0*/  LDL.LU R141, [R1+0x48] ;  /* 0x00004800018d7983 */ /* 0x000f640000300800 */
[----:B------:R-:W-:Y:S04]  /*96d0*/  HGMMA.64x16x16.F32.BF16 R32, gdesc[UR28].tnspA, R32 ;  /* 0x202000001c2079f0 */ /* 0x000fe80008701820 */
[----:B------:R-:W-:Y:S01]  /*96e0*/  HGMMA.64x16x16.F32.BF16 R32, gdesc[UR32].tnspA, R32 ;  /* 0x20200000202079f0 */ /* 0x000fe20008701820 */
[----:B------:R-:W-:-:S03]  /*96f0*/  UIADD3.64 UR4, UR8, 0x780, URZ ;  /* 0x0000078008047897 */ /* 0x000fc6000fffe03f */
[----:B------:R-:W-:Y:S01]  /*9700*/  HGMMA.64x16x16.F32.BF16 R32, gdesc[UR36].tnspA, R32 ;  /* 0x20200000242079f0 */ /* 0x000fe20008701820 */
[----:B--2---:R-:W-:-:S05]  /*9710*/  IMAD.X R193, R193, 0x1, R20, P5 ;  /* 0x00000001c1c17824 */ /* 0x004fca00028e0614 */
[----:B------:R0:W-:Y:S04]  /*9720*/  STL [R1+0x94], R193 ;  /* 0x000094c101007387 */ /* 0x0001e80000100800 */
[----:B------:R-:W2:Y:S04]  /*9730*/  LDL.LU R159, [R1+0x6c] ;  /* 0x00006c00019f7983 */ /* 0x000ea80000300800 */
[----:B------:R-:W2:Y:S04]  /*9740*/  LDL.LU R175, [R1+0x40] ;  /* 0x0000400001af7983 */ /* 0x000ea80000300800 */
[----:B------:R-:W2:Y:S01]  /*9750*/  LDL.LU R191, [R1+0x64] ;  /* 0x0000640001bf7983 */ /* 0x000ea20000300800 */
[----:B------:R-:W-:-:S03]  /*9760*/  UIADD3.64 UR44, UR8, 0x800, URZ ;  /* 0x00000800082c7897 */ /* 0x000fc6000fffe03f */
[----:B------:R-:W2:Y:S04]  /*9770*/  LDL.LU R205, [R1+0x38] ;  /* 0x0000380001cd7983 */ /* 0x000ea80000300800 */
[----:B------:R-:W2:Y:S04]  /*9780*/  LDL.LU R221, [R1+0x5c] ;  /* 0x00005c0001dd7983 */ /* 0x000ea80000300800 */
[----:B------:R-:W2:Y:S04]  /*9790*/  LDL.LU R235, [R1+0x30] ;  /* 0x0000300001eb7983 */ /* 0x000ea80000300800 */
[----:B------:R-:W2:Y:S04]  /*97a0*/  LDL.LU R251, [R1+0x54] ;  /* 0x0000540001fb7983 */ /* 0x000ea80000300800 */
[----:B------:R-:W2:Y:S04]  /*97b0*/  LDL.LU R216, [R1+0x28] ;  /* 0x0000280001d87983 */ /* 0x000ea80000300800 */
[----:B------:R-:W2:Y:S01]  /*97c0*/  LDL.LU R206, [R1+0x4c] ;  /* 0x00004c0001ce7983 */ /* 0x000ea20000300800 */
[----:B------:R-:W-:Y:S03]  /*97d0*/  HGMMA.64x16x16.F32.BF16 R32, gdesc[UR12].tnspA, R32 ;  /* 0x202000000c2079f0 */ /* 0x000fe60008701820 */
[----:B------:R-:W2:Y:S01]  /*97e0*/  LDL.LU R188, [R1+0x20] ;  /* 0x0000200001bc7983 */ /* 0x000ea20000300800 */
[----:B------:R-:W-:Y:S03]  /*97f0*/  HGMMA.64x16x16.F32.BF16 R24, gdesc[UR4].tnspA, R24 ;  /* 0x20200000041879f0 */ /* 0x000fe60008701818 */
[----:B------:R-:W2:Y:S01]  /*9800*/  LDL.LU R172, [R1+0x44] ;  /* 0x0000440001ac7983 */ /* 0x000ea20000300800 */
[----:B---3--:R-:W-:Y:S01]  /*9810*/  IADD3 R207, P5, R207, R21, RZ ;  /* 0x00000015cfcf7210 */ /* 0x008fe20007fbe0ff */
[----:B------:R-:W-:-:S02]  /*9820*/  UMOV UR46, UR10 ;  /* 0x0000000a002e7c82 */ /* 0x000fc40008000000 */
[----:B------:R-:W3:Y:S01]  /*9830*/  LDL.LU R156, [R1+0x18] ;  /* 0x00001800019c7983 */ /* 0x000ee20000300800 */
[----:B------:R-:W-:-:S03]  /*9840*/  UMOV UR47, UR11 ;  /* 0x0000000b002f7c82 */ /* 0x000fc60008000000 */
[----:B------:R-:W3:Y:S04]  /*9850*/  LDL.LU R140, [R1+0x3c] ;  /* 0x00003c00018c7983 */ /* 0x000ee80000300800 */
[----:B------:R-:W3:Y:S01]  /*9860*/  LDL.LU R143, [R1+0x10] ;  /* 0x00001000018f7983 */ /* 0x000ee20000300800 */
[----:B----4-:R-:W-:-:S03]  /*9870*/  IMAD.X R223, R223, 0x1, R20, P6 ;  /* 0x00000001dfdf7824 */ /* 0x010fc600030e0614 */
[----:B------:R-:W4:Y:S04]  /*9880*/  LDL.LU R161, [R1+0x34] ;  /* 0x0000340001a17983 */ /* 0x000f280000300800 */
[----:B------:R-:W4:Y:S01]  /*9890*/  LDL.LU R177, [R1+0x8] ;  /* 0x0000080001b17983 */ /* 0x000f220000300800 */
[----:B-----5:R-:W-:-:S03]  /*98a0*/  IADD3 R174, P6, R174, R21, RZ ;  /* 0x00000015aeae7210 */ /* 0x020fc60007fde0ff */
[----:B0-----:R-:W5:Y:S04]  /*98b0*/  LDL.LU R193, [R1+0x2c] ;  /* 0x00002c0001c17983 */ /* 0x001f680000300800 */
[----:B------:R0:W-:Y:S04]  /*98c0*/  STL [R1+0x68], R207 ;  /* 0x000068cf01007387 */ /* 0x0001e80000100800 */
[----:B0-----:R-:W5:Y:S01]  /*98d0*/  LDL.LU R207, [R1+0x24] ;  /* 0x0000240001cf7983 */ /* 0x001f620000300800 */
[----:B------:R-:W-:-:S03]  /*98e0*/  IMAD.X R237, R237, 0x1, R20, P1 ;  /* 0x00000001eded7824 */ /* 0x000fc600008e0614 */
[----:B------:R0:W-:Y:S01]  /*98f0*/  STL [R1+0x8c], R223 ;  /* 0x00008cdf01007387 */ /* 0x0001e20000100800 */
[----:B------:R-:W-:Y:S03]  /*9900*/  HGMMA.64x16x16.F32.BF16 R24, gdesc[UR44].tnspA, R24 ;  /* 0x202000002c1879f0 */ /* 0x000fe60008701818 */
[----:B0-----:R-:W5:Y:S04]  /*9910*/  LDL.LU R223, [R1+0x1c] ;  /* 0x00001c0001df7983 */ /* 0x001f680000300800 */
[----:B------:R0:W-:Y:S01]  /*9920*/  STL [R1+0x84], R237 ;  /* 0x000084ed01007387 */ /* 0x0001e20000100800 */
[----:B------:R-:W-:-:S03]  /*9930*/  IADD3 R134, P1, R134, R21, RZ ;  /* 0x0000001586867210 */ /* 0x000fc60007f3e0ff */
[----:B0-----:R-:W5:Y:S04]  /*9940*/  LDL.LU R237, [R1+0x14] ;  /* 0x0000140001ed7983 */ /* 0x001f680000300800 */
[----:B------:R-:W-:Y:S04]  /*9950*/  STL [R1+0x60], R174 ;  /* 0x000060ae01007387 */ /* 0x000fe80000100800 */
[----:B------:R0:W-:Y:S01]  /*9960*/  STL [R1+0x58], R134 ;  /* 0x0000588601007387 */ /* 0x0001e20000100800 */
[----:B------:R-:W-:-:S03]  /*9970*/  IMAD.X R135, R135, 0x1, R20, P2 ;  /* 0x0000000187877824 */ /* 0x000fc600010e0614 */
[----:B0-----:R-:W5:Y:S04]  /*9980*/  LDL.LU R134, [R1+0xc] ;  /* 0x00000c0001867983 */ /* 0x001f680000300800 */
[----:B------:R0:W-:Y:S04]  /*9990*/  STL [R1+0x7c], R135 ;  /* 0x00007c8701007387 */ /* 0x0001e80000100800 */
[----:B0-----:R-:W5:Y:S01]  /*99a0*/  LDL.LU R135, [R1+0x4] ;  /* 0x0000040001877983 */ /* 0x001f620000300800 */
[----:B------:R-:W-:-:S09]  /*99b0*/  UIADD3.64 UR20, UR8, 0x880, URZ ;  /* 0x0000088008147897 */ /* 0x000fd2000fffe03f */
[----:B------:R-:W-:Y:S01]  /*99c0*/  HGMMA.64x16x16.F32.BF16 R24, gdesc[UR20].tnspA, R24 ;  /* 0x20200000141879f0 */ /* 0x000fe20008701818 */
[----:B------:R-:W-:Y:S02]  /*99d0*/  UIADD3.64 UR24, UR8, 0x900, URZ ;  /* 0x0000090008187897 */ /* 0x000fe4000fffe03f */
[----:B------:R-:W-:-:S07]  /*99e0*/  UIADD3.64 UR28, UR8, 0x980, URZ ;  /* 0x00000980081c7897 */ /* 0x000fce000fffe03f */
[----:B------:R-:W-:Y:S01]  /*99f0*/  HGMMA.64x16x16.F32.BF16 R24, gdesc[UR24].tnspA, R24 ;  /* 0x20200000181879f0 */ /* 0x000fe20008701818 */
[----:B------:R-:W-:-:S03]  /*9a00*/  UIADD3.64 UR32, UR8, 0xa00, URZ ;  /* 0x00000a0008207897 */ /* 0x000fc6000fffe03f */
[----:B------:R-:W-:Y:S01]  /*9a10*/  HGMMA.64x16x16.F32.BF16 R24, gdesc[UR28].tnspA, R24 ;  /* 0x202000001c1879f0 */ /* 0x000fe20008701818 */
[----:B------:R-:W-:-:S05]  /*9a20*/  UIADD3.64 UR36, UR8, 0xa80, URZ ;  /* 0x00000a8008247897 */ /* 0x000fca000fffe03f */
[----:B------:R-:W-:Y:S01]  /*9a30*/  HGMMA.64x16x16.F32.BF16 R24, gdesc[UR32].tnspA, R24 ;  /* 0x20200000201879f0 */ /* 0x000fe20008701818 */
[--C-:B------:R-:W-:Y:S01]  /*9a40*/  IMAD.X R142, R142, 0x1, R20.reuse, P3 ;  /* 0x000000018e8e7824 */ /* 0x100fe200018e0614 */
[-C--:B------:R-:W-:Y:S01]  /*9a50*/  IADD3 R158, P2, R158, R21.reuse, RZ ;  /* 0x000000159e9e7210 */ /* 0x080fe20007f5e0ff */
[--C-:B--2---:R-:W-:Y:S01]  /*9a60*/  IMAD.X R159, R159, 0x1, R20.reuse, P4 ;  /* 0x000000019f9f7824 */ /* 0x104fe200020e0614 */
[-C--:B------:R-:W-:Y:S01]  /*9a70*/  IADD3 R141, P3, R141, R21.reuse, RZ ;  /* 0x000000158d8d7210 */ /* 0x080fe20007f7e0ff */
[--C-:B------:R-:W-:Y:S01]  /*9a80*/  IMAD.X R191, R191, 0x1, R20.reuse, P5 ;  /* 0x00000001bfbf7824 */ /* 0x100fe200028e0614 */
[-C--:B------:R-:W-:Y:S02]  /*9a90*/  IADD3 R175, P4, R175, R21.reuse, RZ ;  /* 0x00000015afaf7210 */ /* 0x080fe40007f9e0ff */
[-C--:B------:R-:W-:Y:S01]  /*9aa0*/  IADD3 R205, P5, R205, R21.reuse, RZ ;  /* 0x00000015cdcd7210 */ /* 0x080fe20007fbe0ff */
[----:B------:R-:W-:Y:S01]  /*9ab0*/  UIADD3.64 UR12, UR8, 0xb00, URZ ;  /* 0x00000b00080c7897 */ /* 0x000fe2000fffe03f */
[----:B------:R-:W-:Y:S01]  /*9ac0*/  HGMMA.64x16x16.F32.BF16 R24, gdesc[UR36].tnspA, R24 ;  /* 0x20200000241879f0 */ /* 0x000fe20008701818 */
[--C-:B------:R-:W-:Y:S01]  /*9ad0*/  IMAD.X R221, R221, 0x1, R20.reuse, P6 ;  /* 0x00000001dddd7824 */ /* 0x100fe200030e0614 */
[-C--:B------:R-:W-:Y:S01]  /*9ae0*/  IADD3 R235, P6, R235, R21.reuse, RZ ;  /* 0x00000015ebeb7210 */ /* 0x080fe20007fde0ff */
[--C-:B------:R-:W-:Y:S01]  /*9af0*/  IMAD.X R251, R251, 0x1, R20.reuse, P1 ;  /* 0x00000001fbfb7824 */ /* 0x100fe200008e0614 */
[-C--:B------:R-:W-:Y:S01]  /*9b00*/  IADD3 R216, P1, R216, R21.reuse, RZ ;  /* 0x00000015d8d87210 */ /* 0x080fe20007f3e0ff */
[--C-:B------:R-:W-:Y:S01]  /*9b10*/  IMAD.X R206, R206, 0x1, R20.reuse, P2 ;  /* 0x00000001cece7824 */ /* 0x100fe200010e0614 */
[-C--:B------:R-:W-:Y:S01]  /*9b20*/  IADD3 R188, P2, R188, R21.reuse, RZ ;  /* 0x00000015bcbc7210 */ /* 0x080fe20007f5e0ff */
[--C-:B------:R-:W-:Y:S01]  /*9b30*/  IMAD.X R172, R172, 0x1, R20.reuse, P3 ;  /* 0x00000001acac7824 */ /* 0x100fe200018e0614 */
[-C--:B---3--:R-:W-:Y:S01]  /*9b40*/  IADD3 R156, P3, R156, R21.reuse, RZ ;  /* 0x000000159c9c7210 */ /* 0x088fe20007f7e0ff */
[--C-:B------:R-:W-:Y:S01]  /*9b50*/  IMAD.X R140, R140, 0x1, R20.reuse, P4 ;  /* 0x000000018c8c7824 */ /* 0x100fe200020e0614 */
[-C--:B------:R-:W-:Y:S01]  /*9b60*/  IADD3 R143, P4, R143, R21.reuse, RZ ;  /* 0x000000158f8f7210 */ /* 0x080fe20007f9e0ff */
[--C-:B----4-:R-:W-:Y:S01]  /*9b70*/  IMAD.X R161, R161, 0x1, R20.reuse, P5 ;  /* 0x00000001a1a17824 */ /* 0x110fe200028e0614 */
[-C--:B------:R-:W-:Y:S01]  /*9b80*/  IADD3 R177, P5, R177, R21.reuse, RZ ;  /* 0x00000015b1b17210 */ /* 0x080fe20007fbe0ff */
[--C-:B-----5:R-:W-:Y:S01]  /*9b90*/  IMAD.X R193, R193, 0x1, R20.reuse, P6 ;  /* 0x00000001c1c17824 */ /* 0x120fe200030e0614 */
[-C--:B------:R-:W-:Y:S01]  /*9ba0*/  IADD3 R121, P6, R121, R21.reuse, RZ ;  /* 0x0000001579797210 */ /* 0x080fe20007fde0ff */
[----:B------:R-:W-:Y:S01]  /*9bb0*/  IMAD.X R207, R207, 0x1, R20, P1 ;  /* 0x00000001cfcf7824 */ /* 0x000fe200008e0614 */
[----:B------:R-:W-:-:S03]  /*9bc0*/  IADD3 R84, P1, R84, R21, RZ ;  /* 0x0000001554547210 */ /* 0x000fc60007f3e0ff */
[--C-:B------:R-:W-:Y:S01]  /*9bd0*/  IMAD.X R72, R72, 0x1, R20.reuse, P6 ;  /* 0x0000000148487824 */ /* 0x100fe200030e0614 */
[-C--:B------:R-:W-:Y:S01]  /*9be0*/  IADD3 R107, P6, R107, R21.reuse, RZ ;  /* 0x000000156b6b7210 */ /* 0x080fe20007fde0ff */
[--C-:B------:R-:W-:Y:S01]  /*9bf0*/  IMAD.X R46, R46, 0x1, R20.reuse, P1 ;  /* 0x000000012e2e7824 */ /* 0x100fe200008e0614 */
[-C--:B------:R-:W-:Y:S01]  /*9c00*/  IADD3 R81, P1, R81, R21.reuse, RZ ;  /* 0x0000001551517210 */ /* 0x080fe20007f3e0ff */
[----:B------:R-:W-:Y:S01]  /*9c10*/  IMAD.X R223, R223, 0x1, R20, P2 ;  /* 0x00000001dfdf7824 */ /* 0x000fe200010e0614 */
[----:B------:R-:W-:-:S05]  /*9c20*/  IADD3 R109, P2, R109, R21, RZ ;  /* 0x000000156d6d7210 */ /* 0x000fca0007f5e0ff */
[--C-:B------:R-:W-:Y:S01]  /*9c30*/  IMAD.X R70, R70, 0x1, R20.reuse, P2 ;  /* 0x0000000146467824 */ /* 0x100fe200010e0614 */
[-C--:B------:R-:W-:Y:S01]  /*9c40*/  IADD3 R120, P2, R120, R21.reuse, RZ ;  /* 0x0000001578787210 */ /* 0x080fe20007f5e0ff */
[--C-:B------:R-:W-:Y:S01]  /*9c50*/  IMAD.X R237, R237, 0x1, R20.reuse, P3 ;  /* 0x00000001eded7824 */ /* 0x100fe200018e0614 */
[-C--:B------:R-:W-:Y:S01]  /*9c60*/  IADD3 R83, P3, R83, R21.reuse, RZ ;  /* 0x0000001553537210 */ /* 0x080fe20007f7e0ff */
[----:B------:R-:W-:Y:S04]  /*9c70*/  HGMMA.64x16x16.F32.BF16 R24, gdesc[UR12].tnspA, R24, gsb0 ;  /* 0x202000000c1879f0 */ /* 0x000fe80008001818 */
[--C-:B------:R-:W-:Y:S01]  /*9c80*/  IMAD.X R98, R98, 0x1, R20.reuse, P3 ;  /* 0x0000000162627824 */ /* 0x100fe200018e0614 */
[-C--:B------:R-:W-:Y:S01]  /*9c90*/  IADD3 R80, P3, R80, R21.reuse, RZ ;  /* 0x0000001550507210 */ /* 0x080fe20007f7e0ff */
[----:B------:R-:W-:Y:S01]  /*9ca0*/  IMAD.X R134, R134, 0x1, R20, P4 ;  /* 0x0000000186867824 */ /* 0x000fe200020e0614 */
[----:B------:R-:W-:-:S05]  /*9cb0*/  IADD3 R130, P4, R130, R21, RZ ;  /* 0x0000001582827210 */ /* 0x000fca0007f9e0ff */
[--C-:B------:R-:W-:Y:S01]  /*9cc0*/  IMAD.X R68, R68, 0x1, R20.reuse, P4 ;  /* 0x0000000144447824 */ /* 0x100fe200020e0614 */
[-C--:B------:R-:W-:Y:S01]  /*9cd0*/  IADD3 R105, P4, R105, R21.reuse, RZ ;  /* 0x0000001569697210 */ /* 0x080fe20007f9e0ff */
[----:B------:R-:W-:Y:S01]  /*9ce0*/  IMAD.X R135, R135, 0x1, R20, P5 ;  /* 0x0000000187877824 */ /* 0x000fe200028e0614 */
[----:B------:R-:W-:-:S05]  /*9cf0*/  IADD3 R82, P5, R82, R21, RZ ;  /* 0x0000001552527210 */ /* 0x000fca0007fbe0ff */
[--C-:B------:R-:W-:Y:S01]  /*9d00*/  IMAD.X R112, R112, 0x1, R20.reuse, P5 ;  /* 0x0000000170707824 */ /* 0x100fe200028e0614 */
[-C--:B------:R-:W-:Y:S01]  /*9d10*/  IADD3 R79, P5, R79, R21.reuse, RZ ;  /* 0x000000154f4f7210 */ /* 0x080fe20007fbe0ff */
[----:B------:R0:W-:Y:S01]  /*9d20*/  STL [R1+0x50], R158 ;  /* 0x0000509e01007387 */ /* 0x0001e20000100800 */
[--C-:B------:R-:W-:Y:S01]  /*9d30*/  IMAD.X R66, R66, 0x1, R20.reuse, P6 ;  /* 0x0000000142427824 */ /* 0x100fe200030e0614 */
[-C--:B------:R-:W-:Y:S01]  /*9d40*/  IADD3 R127, P6, R127, R21.reuse, RZ ;  /* 0x000000157f7f7210 */ /* 0x080fe20007fde0ff */
[--C-:B------:R-:W-:Y:S01]  /*9d50*/  IMAD.X R96, R96, 0x1, R20.reuse, P1 ;  /* 0x0000000160607824 */ /* 0x100fe200008e0614 */
[----:B------:R0:W-:Y:S01]  /*9d60*/  STL [R1+0x74], R142 ;  /* 0x0000748e01007387 */ /* 0x0001e20000100800 */
[--C-:B------:R-:W-:Y:S01]  /*9d70*/  IMAD.X R64, R64, 0x1, R20.reuse, P2 ;  /* 0x0000000140407824 */ /* 0x100fe200010e0614 */
[-C--:B------:R-:W-:Y:S01]  /*9d80*/  IADD3 R78, P1, R78, R21.reuse, RZ ;  /* 0x000000154e4e7210 */ /* 0x080fe20007f3e0ff */
[--C-:B------:R-:W-:Y:S01]  /*9d90*/  IMAD.X R126, R126, 0x1, R20.reuse, P3 ;  /* 0x000000017e7e7824 */ /* 0x100fe200018e0614 */
[-C--:B------:R-:W-:Y:S01]  /*9da0*/  IADD3 R104, P2, R104, R21.reuse, RZ ;  /* 0x0000001568687210 */ /* 0x080fe20007f5e0ff */
[--C-:B------:R-:W-:Y:S01]  /*9db0*/  IMAD.X R62, R62, 0x1, R20.reuse, P4 ;  /* 0x000000013e3e7824 */ /* 0x100fe200020e0614 */
[-C--:B------:R-:W-:Y:S01]  /*9dc0*/  IADD3 R77, P3, R77, R21.reuse, RZ ;  /* 0x000000154d4d7210 */ /* 0x080fe20007f7e0ff */
[----:B------:R-:W-:Y:S01]  /*9dd0*/  IMAD.X R94, R94, 0x1, R20, P5 ;  /* 0x000000015e5e7824 */ /* 0x000fe200028e0614 */
[----:B------:R0:W-:Y:S01]  /*9de0*/  STL [R1+0x48], R141 ;  /* 0x0000488d01007387 */ /* 0x0001e20000100800 */
[----:B------:R-:W-:-:S02]  /*9df0*/  IADD3 R118, P4, R118, R21, RZ ;  /* 0x0000001576767210 */ /* 0x000fc40007f9e0ff */
[----:B------:R-:W-:Y:S01]  /*9e00*/  IADD3 R76, P5, R76, R21, RZ ;  /* 0x000000154c4c7210 */ /* 0x000fe20007fbe0ff */
[----:B------:R0:W-:Y:S01]  /*9e10*/  STL [R1+0x6c], R159 ;  /* 0x00006c9f01007387 */ /* 0x0001e20000100800 */
[----:B------:R-:W-:-:S03]  /*9e20*/  IMAD.X R60, R60, 0x1, R20, P6 ;  /* 0x000000013c3c7824 */ /* 0x000fc600030e0614 */
        /* <DEDUP_REMOVED lines=8> */
[----:B------:R0:W-:Y:S01]  /*9eb0*/  STL [R1+0x38], R205 ;  /* 0x000038cd01007387 */ /* 0x0001e20000100800 */
[-C--:B------:R-:W-:Y:S01]  /*9ec0*/  IADD3 R131, P2, R131, R21.reuse, RZ ;  /* 0x0000001583837210 */ /* 0x080fe20007f5e0ff */
[----:B------:R-:W-:Y:S01]  /*9ed0*/  IMAD.X R119, R119, 0x1, R20, P5 ;  /* 0x0000000177777824 */ /* 0x000fe200028e0614 */
[-C--:B------:R-:W-:Y:S01]  /*9ee0*/  IADD3 R74, P3, R74, R21.reuse, RZ ;  /* 0x000000154a4a7210 */ /* 0x080fe20007f7e0ff */
[----:B------:R0:W-:Y:S01]  /*9ef0*/  STL [R1+0x5c], R221 ;  /* 0x00005cdd01007387 */ /* 0x0001e20000100800 */
[----:B------:R-:W-:-:S02]  /*9f00*/  IADD3 R102, P4, R102, R21, RZ ;  /* 0x0000001566667210 */ /* 0x000fc40007f9e0ff */
[----:B------:R-:W-:Y:S01]  /*9f10*/  IADD3 R73, P5, R73, R21, RZ ;  /* 0x0000001549497210 */ /* 0x000fe20007fbe0ff */
[----:B------:R0:W-:Y:S01]  /*9f20*/  STL [R1+0x30], R235 ;  /* 0x000030eb01007387 */ /* 0x0001e20000100800 */
[----:B------:R-:W-:-:S03]  /*9f30*/  IMAD.X R54, R54, 0x1, R20, P6 ;  /* 0x0000000136367824 */ /* 0x000fc600030e0614 */
[----:B------:R0:W-:Y:S01]  /*9f40*/  STL [R1+0x54], R251 ;  /* 0x000054fb01007387 */ /* 0x0001e20000100800 */
[----:B------:R-:W-:-:S03]  /*9f50*/  IMAD.X R90, R90, 0x1, R20, P1 ;  /* 0x000000015a5a7824 */ /* 0x000fc600008e0614 */
[----:B------:R0:W-:Y:S01]  /*9f60*/  STL [R1+0x28], R216 ;  /* 0x000028d801007387 */ /* 0x0001e20000100800 */
[--C-:B------:R-:W-:Y:S01]  /*9f70*/  IMAD.X R52, R52, 0x1, R20.reuse, P2 ;  /* 0x0000000134347824 */ /* 0x100fe200010e0614 */
[-C--:B------:R-:W-:Y:S01]  /*9f80*/  IADD3 R116, P6, R116, R21.reuse, RZ ;  /* 0x0000001574747210 */ /* 0x080fe20007fde0ff */
[--C-:B------:R-:W-:Y:S01]  /*9f90*/  IMAD.X R110, R110, 0x1, R20.reuse, P3 ;  /* 0x000000016e6e7824 */ /* 0x100fe200018e0614 */
[----:B------:R0:W-:Y:S01]  /*9fa0*/  STL [R1+0x4c], R206 ;  /* 0x00004cce01007387 */ /* 0x0001e20000100800 */
[-C--:B------:R-:W-:Y:S01]  /*9fb0*/  IADD3 R71, P1, R71, R21.reuse, RZ ;  /* 0x0000001547477210 */ /* 0x080fe20007f3e0ff */
[--C-:B------:R-:W-:Y:S01]  /*9fc0*/  IMAD.X R50, R50, 0x1, R20.reuse, P4 ;  /* 0x0000000132327824 */ /* 0x100fe200020e0614 */
[-C--:B------:R-:W-:Y:S01]  /*9fd0*/  IADD3 R101, P2, R101, R21.reuse, RZ ;  /* 0x0000001565657210 */ /* 0x080fe20007f5e0ff */
[----:B------:R0:W-:Y:S01]  /*9fe0*/  STL [R1+0x20], R188 ;  /* 0x000020bc01007387 */ /* 0x0001e20000100800 */
[-C--:B------:R-:W-:Y:S01]  /*9ff0*/  IADD3 R69, P3, R69, R21.reuse, RZ ;  /* 0x0000001545457210 */ /* 0x080fe20007f7e0ff */
[----:B------:R-:W-:Y:S01]  /*a000*/  IMAD.X R89, R89, 0x1, R20, P5 ;  /* 0x0000000159597824 */ /* 0x000fe200028e0614 */
[-C--:B------:R-:W-:Y:S01]  /*a010*/  IADD3 R124, P4, R124, R21.reuse, RZ ;  /* 0x000000157c7c7210 */ /* 0x080fe20007f9e0ff */
[----:B------:R0:W-:Y:S01]  /*a020*/  STL [R1+0x44], R172 ;  /* 0x000044ac01007387 */ /* 0x0001e20000100800 */
[----:B------:R-:W-:-:S03]  /*a030*/  IADD3 R67, P5, R67, R21, RZ ;  /* 0x0000001543437210 */ /* 0x000fc60007fbe0ff */
        /* <DEDUP_REMOVED lines=19> */
[----:B------:R-:W-:-:S03]  /*a170*/  VIADD R125, R125, 0x1 ;  /* 0x000000017d7d7836 */ /* 0x000fc60000000000 */
        /* <DEDUP_REMOVED lines=13> */
[----:B------:R-:W-:-:S02]  /*a250*/  IADD3 R57, P3, R57, R21, RZ ;  /* 0x0000001539397210 */ /* 0x000fc40007f7e0ff */
[-C--:B------:R-:W-:Y:S02]  /*a260*/  IADD3 R114, P4, R114, R21.reuse, RZ ;  /* 0x0000001572727210 */ /* 0x080fe40007f9e0ff */
[-C--:B------:R-:W-:Y:S01]  /*a270*/  IADD3 R55, P5, R55, R21.reuse, RZ ;  /* 0x0000001537377210 */ /* 0x080fe20007fbe0ff */
[--C-:B------:R-:W-:Y:S01]  /*a280*/  IMAD.X R40, R40, 0x1, R20.reuse, P6 ;  /* 0x0000000128287824 */ /* 0x100fe200030e0614 */
[----:B------:R-:W-:Y:S01]  /*a290*/  ISETP.NE.U32.AND P0, PT, R125, R132, PT ;  /* 0x000000847d00720c */ /* 0x000fe20003f05070 */
[--C-:B------:R-:W-:Y:S01]  /*a2a0*/  IMAD.X R106, R106, 0x1, R20.reuse, P1 ;  /* 0x000000016a6a7824 */ /* 0x100fe200008e0614 */
[-C--:B------:R-:W-:Y:S01]  /*a2b0*/  IADD3 R95, P6, R95, R21.reuse, RZ ;  /* 0x000000155f5f7210 */ /* 0x080fe20007fde0ff */
[--C-:B------:R-:W-:Y:S01]  /*a2c0*/  IMAD.X R23, R23, 0x1, R20.reuse, P2 ;  /* 0x0000000117177824 */ /* 0x100fe200010e0614 */
[-C--:B------:R-:W-:Y:S01]  /*a2d0*/  IADD3 R53, P1, R53, R21.reuse, RZ ;  /* 0x0000001535357210 */ /* 0x080fe20007f3e0ff */
[--C-:B------:R-:W-:Y:S01]  /*a2e0*/  IMAD.X R85, R85, 0x1, R20.reuse, P3 ;  /* 0x0000000155557824 */ /* 0x100fe200018e0614 */
[-C--:B------:R-:W-:Y:S01]  /*a2f0*/  IADD3 R123, P2, R123, R21.reuse, RZ ;  /* 0x000000157b7b7210 */ /* 0x080fe20007f5e0ff */
[--C-:B------:R-:W-:Y:S01]  /*a300*/  IMAD.X R22, R22, 0x1, R20.reuse, P4 ;  /* 0x0000000116167824 */ /* 0x100fe200020e0614 */
[----:B------:R-:W-:Y:S01]  /*a310*/  IADD3 R51, P3, R51, R21, RZ ;  /* 0x0000001533337210 */ /* 0x000fe20007f7e0ff */
[----:B------:R-:W-:Y:S01]  /*a320*/  IMAD.X R11, R11, 0x1, R20, P5 ;  /* 0x000000010b0b7824 */ /* 0x000fe200028e0614 */
[----:B------:R-:W-:-:S02]  /*a330*/  IADD3 R93, P4, R93, UR41, RZ ;  /* 0x000000295d5d7c10 */ /* 0x000fc4000ff9e0ff */
[----:B------:R-:W-:Y:S01]  /*a340*/  IADD3 R49, P5, R49, UR41, RZ ;  /* 0x0000002931317c10 */ /* 0x000fe2000ffbe0ff */
[--C-:B------:R-:W-:Y:S01]  /*a350*/  IMAD.X R9, R9, 0x1, R20.reuse, P6 ;  /* 0x0000000109097824 */ /* 0x100fe200030e0614 */
[----:B------:R-:W-:Y:S01]  /*a360*/  IADD3.X R5, R5, UR17, RZ, P4, !PT ;  /* 0x0000001105057c10 */ /* 0x000fe2000a7fe4ff */
[--C-:B------:R-:W-:Y:S01]  /*a370*/  IMAD.X R8, R8, 0x1, R20.reuse, P1 ;  /* 0x0000000108087824 */ /* 0x100fe200008e0614 */
[----:B------:R-:W-:Y:S01]  /*a380*/  IADD3.X R4, R4, UR17, RZ, P5, !PT ;  /* 0x0000001104047c10 */ /* 0x000fe2000affe4ff */
[--C-:B------:R-:W-:Y:S01]  /*a390*/  IMAD.X R7, R7, 0x1, R20.reuse, P2 ;  /* 0x0000000107077824 */ /* 0x100fe200010e0614 */
[----:B------:R-:W-:Y:S01]  /*a3a0*/  IADD3 R113, P6, R113, UR41, RZ ;  /* 0x0000002971717c10 */ /* 0x000fe2000ffde0ff */
[----:B------:R-:W-:Y:S01]  /*a3b0*/  IMAD.X R6, R6, 0x1, R20, P3 ;  /* 0x0000000106067824 */ /* 0x000fe200018e0614 */
[----:B------:R-:W-:Y:S02]  /*a3c0*/  IADD3 R47, P1, R47, UR41, RZ ;  /* 0x000000292f2f7c10 */ /* 0x000fe4000ff3e0ff */
[----:B------:R-:W-:-:S02]  /*a3d0*/  IADD3 R91, P2, R91, UR41, RZ ;  /* 0x000000295b5b7c10 */ /* 0x000fc4000ff5e0ff */
[----:B------:R-:W-:Y:S02]  /*a3e0*/  IADD3 R45, P3, R45, UR41, RZ ;  /* 0x000000292d2d7c10 */ /* 0x000fe4000ff7e0ff */
[----:B------:R-:W-:Y:S02]  /*a3f0*/  IADD3 R18, P4, R18, UR41, RZ ;  /* 0x0000002912127c10 */ /* 0x000fe4000ff9e0ff */
[----:B------:R-:W-:Y:S01]  /*a400*/  IADD3 R17, P5, R17, UR41, RZ ;  /* 0x0000002911117c10 */ /* 0x000fe2000ffbe0ff */
[----:B------:R-:W-:Y:S02]  /*a410*/  WARPGROUP.DEPBAR.LE gsb0, 0x0 ;  /* 0x00008000000079c5 */ /* 0x000fe40000010000 */
[----:B------:R-:W-:Y:S02]  /*a420*/  IADD3.X R3, R3, UR17, RZ, P6, !PT ;  /* 0x0000001103037c10 */ /* 0x000fe4000b7fe4ff */
[----:B------:R-:W-:Y:S02]  /*a430*/  IADD3.X R16, R16, UR17, RZ, P1, !PT ;  /* 0x0000001110107c10 */ /* 0x000fe40008ffe4ff */
[----:B------:R-:W-:-:S02]  /*a440*/  IADD3.X R15, R15, UR17, RZ, P2, !PT ;  /* 0x000000110f0f7c10 */ /* 0x000fc400097fe4ff */
[----:B------:R-:W-:Y:S02]  /*a450*/  IADD3.X R14, R14, UR17, RZ, P3, !PT ;  /* 0x000000110e0e7c10 */ /* 0x000fe40009ffe4ff */
[----:B------:R-:W-:Y:S02]  /*a460*/  IADD3.X R13, R13, UR17, RZ, P4, !PT ;  /* 0x000000110d0d7c10 */ /* 0x000fe4000a7fe4ff */
[----:B------:R-:W-:Y:S01]  /*a470*/  IADD3.X R12, R12, UR17, RZ, P5, !PT ;  /* 0x000000110c0c7c10 */ /* 0x000fe2000affe4ff */
[----:B0-----:R-:W-:Y:S06]  /*a480*/  @P0 BRA `(.L_x_1) ;  /* 0xffffff94003c0947 */ /* 0x001fec000383ffff */
[----:B------:R-:W-:Y:S02]  /*a490*/  F2FP.BF16.F32.PACK_AB R31, R31, R30 ;  /* 0x0000001e1f1f723e */ /* 0x000fe400000010ff */
[----:B------:R-:W-:Y:S02]  /*a4a0*/  F2FP.BF16.F32.PACK_AB R27, R27, R26 ;  /* 0x0000001a1b1b723e */ /* 0x000fe400000010ff */
[----:B------:R-:W-:Y:S02]  /*a4b0*/  F2FP.BF16.F32.PACK_AB R30, R29, R28 ;  /* 0x0000001c1d1e723e */ /* 0x000fe400000010ff */
[----:B------:R-:W-:Y:S02]  /*a4c0*/  F2FP.BF16.F32.PACK_AB R26, R25, R24 ;  /* 0x00000018191a723e */ /* 0x000fe400000010ff */
[----:B------:R-:W-:Y:S02]  /*a4d0*/  F2FP.BF16.F32.PACK_AB R29, R39, R38 ;  /* 0x00000026271d723e */ /* 0x000fe400000010ff */
[----:B------:R-:W-:-:S02]  /*a4e0*/  F2FP.BF16.F32.PACK_AB R28, R37, R36 ;  /* 0x00000024251c723e */ /* 0x000fc400000010ff */
[----:B------:R-:W-:Y:S02]  /*a4f0*/  F2FP.BF16.F32.PACK_AB R25, R35, R34 ;  /* 0x000000222319723e */ /* 0x000fe400000010ff */
[----:B------:R-:W-:-:S07]  /*a500*/  F2FP.BF16.F32.PACK_AB R24, R33, R32 ;  /* 0x000000202118723e */ /* 0x000fce00000010ff */
.L_x_0:
[----:B------:R-:W2:Y:S01]  /*a510*/  LDL.LU R4, [R1+0x2ac] ;  /* 0x0002ac0001047983 */ /* 0x000ea20000300800 */
[----:B------:R-:W-:Y:S01]  /*a520*/  ULDC.64 UR6, c[0x0][0x228] ;  /* 0x00008a0000067ab9 */ /* 0x000fe20000000a00 */
[----:B------:R-:W-:Y:S02]  /*a530*/  ULDC UR4, c[0x0][0x244] ;  /* 0x0000910000047ab9 */ /* 0x000fe40000000800 */
[----:B------:R-:W3:Y:S01]  /*a540*/  LDL.LU R21, [R1+0x2a4] ;  /* 0x0002a40001157983 */ /* 0x000ee20000300800 */
[----:B------:R-:W1:Y:S02]  /*a550*/  S2R R5, SR_TID.X ;  /* 0x0000000000057919 */ /* 0x000e640000002100 */
[C---:B-1----:R-:W-:Y:S02]  /*a560*/  IMAD.SHL.U32 R0, R5.reuse, 0x10, RZ ;  /* 0x0000001005007824 */ /* 0x042fe400078e00ff */
[C---:B------:R-:W-:Y:S02]  /*a570*/  IMAD.SHL.U32 R3, R5.reuse, 0x80, RZ ;  /* 0x0000008005037824 */ /* 0x040fe400078e00ff */
[----:B------:R-:W-:Y:S01]  /*a580*/  IMAD.SHL.U32 R2, R5, 0x8, RZ ;  /* 0x0000000805027824 */ /* 0x000fe200078e00ff */
[----:B------:R-:W-:-:S02]  /*a590*/  LOP3.LUT R0, R0, 0xf0, RZ, 0xc0, !PT ;  /* 0x000000f000007812 */ /* 0x000fc400078ec0ff */
[----:B------:R-:W-:Y:S02]  /*a5a0*/  LOP3.LUT R3, R3, 0x800, RZ, 0xc0, !PT ;  /* 0x0000080003037812 */ /* 0x000fe400078ec0ff */
[----:B------:R-:W-:Y:S02]  /*a5b0*/  LOP3.LUT R2, R2, 0x700, RZ, 0xc0, !PT ;  /* 0x0000070002027812 */ /* 0x000fe400078ec0ff */
[----:B------:R-:W-:-:S05]  /*a5c0*/  IADD3 R3, R3, UR16, R0 ;  /* 0x0000001003037c10 */ /* 0x000fca000fffe000 */
[----:B------:R-:W-:Y:S01]  /*a5d0*/  IMAD.IADD R9, R2, 0x1, R3 ;  /* 0x0000000102097824 */ /* 0x000fe200078e0203 */
[----:B------:R-:W-:Y:S01]  /*a5e0*/  BAR.SYNC.DEFER_BLOCKING 0x0 ;  /* 0x0000000000007b1d */ /* 0x000fe20000010000 */
[----:B------:R-:W-:-:S05]  /*a5f0*/  LOP3.LUT R10, R5, 0xff, RZ, 0xc0, !PT ;  /* 0x000000ff050a7812 */ /* 0x000fca00078ec0ff */
[----:B------:R-:W-:Y:S01]  /*a600*/  STSM.16.M88.4 [R9], R24 ;  /* 0x0000001809007844 */ /* 0x000fe20000000200 */
[----:B------:R-:W-:Y:S01]  /*a610*/  LEA R10, R10, UR16, 0x4 ;  /* 0x000000100a0a7c11 */ /* 0x000fe2000f8e20ff */
[----:B------:R-:W-:Y:S06]  /*a620*/  BAR.SYNC.DEFER_BLOCKING 0x0 ;  /* 0x0000000000007b1d */ /* 0x000fec0000010000 */
[----:B0-----:R-:W0:Y:S02]  /*a630*/  LDS.128 R12, [R10] ;  /* 0x000000000a0c7984 */ /* 0x001e240000000c00 */
[----:B------:R-:W-:Y:S06]  /*a640*/  BAR.SYNC.DEFER_BLOCKING 0x0 ;  /* 0x0000000000007b1d */ /* 0x000fec0000010000 */
[----:B------:R-:W-:Y:S02]  /*a650*/  STSM.16.M88.4 [R9], R28 ;  /* 0x0000001c09007844 */ /* 0x000fe40000000200 */
[----:B------:R-:W-:Y:S01]  /*a660*/  BAR.SYNC.DEFER_BLOCKING 0x0 ;  /* 0x0000000000007b1d */ /* 0x000fe20000010000 */
[----:B0-----:R-:W-:-:S05]  /*a670*/  PRMT R11, R13, 0x7632, R11 ;  /* 0x000076320d0b7816 */ /* 0x001fca000000000b */
[----:B------:R0:W1:Y:S02]  /*a680*/  LDS.128 R16, [R10] ;  /* 0x000000000a107984 */ /* 0x0000640000000c00 */
[----:B0-----:R-:W-:Y:S02]  /*a690*/  PRMT R10, R14, 0x7632, R10 ;  /* 0x000076320e0a7816 */ /* 0x001fe4000000000a */
[C---:B--2---:R-:W-:Y:S01]  /*a6a0*/  ISETP.GE.AND P0, PT, R4.reuse, UR6, PT ;  /* 0x0000000604007c0c */ /* 0x044fe2000bf06270 */
[----:B------:R-:W-:Y:S01]  /*a6b0*/  IMAD R2, R4, UR4, RZ ;  /* 0x0000000404027c24 */ /* 0x000fe2000f8e02ff */
[----:B------:R-:W-:Y:S01]  /*a6c0*/  ULDC UR6, c[0x0][0x248] ;  /* 0x0000920000067ab9 */ /* 0x000fe20000000800 */
[----:B------:R-:W-:Y:S01]  /*a6d0*/  ULDC.64 UR4, c[0x0][0x220] ;  /* 0x0000880000047ab9 */ /* 0x000fe20000000a00 */
[C---:B---3--:R-:W-:Y:S02]  /*a6e0*/  VIADD R0, R21.reuse, 0x1 ;  /* 0x0000000115007836 */ /* 0x048fe40000000000 */
[----:B------:R-:W-:Y:S01]  /*a6f0*/  IMAD R3, R21, UR6, RZ ;  /* 0x0000000615037c24 */ /* 0x000fe2000f8e02ff */
[----:B------:R-:W-:-:S02]  /*a700*/  LEA R20, P1, R2, UR4, 0x1 ;  /* 0x0000000402147c11 */ /* 0x000fc4000f8208ff */
[----:B------:R-:W-:Y:S01]  /*a710*/  ISETP.LT.AND P4, PT, R0, UR7, !P0 ;  /* 0x0000000700007c0c */ /* 0x000fe2000c781270 */
[C---:B------:R-:W-:Y:S01]  /*a720*/  VIADD R0, R21.reuse, 0x2 ;  /* 0x0000000215007836 */ /* 0x040fe20000000000 */
[C---:B------:R-:W-:Y:S01]  /*a730*/  ISETP.LT.AND P5, PT, R21.reuse, UR7, !P0 ;  /* 0x0000000715007c0c */ /* 0x040fe2000c7a1270 */
[----:B------:R-:W-:Y:S01]  /*a740*/  VIADD R4, R21, 0x3 ;  /* 0x0000000315047836 */ /* 0x000fe20000000000 */
[----:B------:R-:W-:Y:S01]  /*a750*/  LEA.HI.X.SX32 R22, R2, UR5, 0x1, P1 ;  /* 0x0000000502167c11 */ /* 0x000fe200088f0eff */
[----:B------:R-:W-:Y:S01]  /*a760*/  VIADD R5, R3, UR6 ;  /* 0x0000000603057c36 */ /* 0x000fe20008000000 */
[----:B------:R-:W-:Y:S01]  /*a770*/  ISETP.LT.AND P3, PT, R0, UR7, !P0 ;  /* 0x0000000700007c0c */ /* 0x000fe2000c761270 */
[----:B------:R-:W-:Y:S01]  /*a780*/  VIADD R0, R21, 0x4 ;  /* 0x0000000415007836 */ /* 0x000fe20000000000 */
[----:B------:R-:W-:Y:S01]  /*a790*/  LEA R2, P1, R3, R20, 0x1 ;  /* 0x0000001403027211 */ /* 0x000fe200078208ff */
[----:B------:R-:W-:Y:S01]  /*a7a0*/  VIADD R8, R5, UR6 ;  /* 0x0000000605087c36 */ /* 0x000fe20008000000 */
[----:B------:R-:W-:-:S02]  /*a7b0*/  ISETP.LT.AND P2, PT, R4, UR7, !P0 ;  /* 0x0000000704007c0c */ /* 0x000fc4000c741270 */
[----:B------:R-:W-:Y:S02]  /*a7c0*/  LEA.HI.X.SX32 R3, R3, R22, 0x1, P1 ;  /* 0x0000001603037211 */ /* 0x000fe400008f0eff */
[----:B------:R-:W-:Y:S02]  /*a7d0*/  LEA R4, P6, R5, R20, 0x1 ;  /* 0x0000001405047211 */ /* 0x000fe400078c08ff */
[----:B------:R-:W-:Y:S01]  /*a7e0*/  ISETP.LT.AND P1, PT, R0, UR7, !P0 ;  /* 0x0000000700007c0c */ /* 0x000fe2000c721270 */
[----:B------:R-:W-:Y:S01]  /*a7f0*/  VIADD R0, R21, 0x5 ;  /* 0x0000000515007836 */ /* 0x000fe20000000000 */
[----:B------:R-:W-:Y:S01]  /*a800*/  LEA.HI.X.SX32 R5, R5, R22, 0x1, P6 ;  /* 0x0000001605057211 */ /* 0x000fe200030f0eff */
[----:B------:R0:W-:Y:S01]  /*a810*/  @P5 STG.E.U16 desc[UR18][R2.64], R12 ;  /* 0x0000000c02005986 */ /* 0x0001e2000c101512 */
[----:B------:R-:W-:Y:S02]  /*a820*/  LEA R6, P6, R8, R20, 0x1 ;  /* 0x0000001408067211 */ /* 0x000fe400078c08ff */
[----:B------:R-:W-:Y:S01]  /*a830*/  ISETP.LT.AND P5, PT, R0, UR7, !P0 ;  /* 0x0000000700007c0c */ /* 0x000fe2000c7a1270 */
[----:B------:R-:W-:Y:S01]  /*a840*/  VIADD R0, R21, 0x6 ;  /* 0x0000000615007836 */ /* 0x000fe20000000000 */
[C---:B------:R-:W-:Y:S01]  /*a850*/  LEA.HI.X.SX32 R7, R8.reuse, R22, 0x1, P6 ;  /* 0x0000001608077211 */ /* 0x040fe200030f0eff */
[----:B------:R-:W-:Y:S01]  /*a860*/  VIADD R8, R8, UR6 ;  /* 0x0000000608087c36 */ /* 0x000fe20008000000 */
[----:B0-----:R-:W-:-:S03]  /*a870*/  PRMT R3, R12, 0x7632, R3 ;  /* 0x000076320c037816 */ /* 0x001fc60000000003 */
[C---:B------:R-:W-:Y:S01]  /*a880*/  VIADD R9, R8.reuse, UR6 ;  /* 0x0000000608097c36 */ /* 0x040fe20008000000 */
[----:B------:R-:W-:Y:S01]  /*a890*/  LEA R2, P6, R8, R20, 0x1 ;  /* 0x0000001408027211 */ /* 0x000fe200078c08ff */
[----:B------:R0:W-:Y:S01]  /*a8a0*/  @P4 STG.E.U16 desc[UR18][R4.64], R3 ;  /* 0x0000000304004986 */ /* 0x0001e2000c101512 */
[----:B------:R-:W-:Y:S01]  /*a8b0*/  ISETP.LT.AND P4, PT, R0, UR7, !P0 ;  /* 0x0000000700007c0c */ /* 0x000fe2000c781270 */
[C---:B------:R-:W-:Y:S02]  /*a8c0*/  VIADD R0, R21.reuse, 0x7 ;  /* 0x0000000715007836 */ /* 0x040fe40000000000 */
[----:B------:R2:W-:Y:S03]  /*a8d0*/  @P3 STG.E.U16 desc[UR18][R6.64], R13 ;  /* 0x0000000d06003986 */ /* 0x0005e6000c101512 */
[----:B------:R-:W-:Y:S01]  /*a8e0*/  ISETP.LT.AND P3, PT, R0, UR7, !P0 ;  /* 0x0000000700007c0c */ /* 0x000fe2000c761270 */
[----:B------:R-:W-:Y:S01]  /*a8f0*/  VIADD R0, R21, 0x8 ;  /* 0x0000000815007836 */ /* 0x000fe20000000000 */
[----:B0-----:R-:W-:Y:S01]  /*a900*/  LEA.HI.X.SX32 R3, R8, R22, 0x1, P6 ;  /* 0x0000001608037211 */ /* 0x001fe200030f0eff */
[C---:B------:R-:W-:Y:S01]  /*a910*/  VIADD R5, R9.reuse, UR6 ;  /* 0x0000000609057c36 */ /* 0x040fe20008000000 */
[----:B------:R-:W-:-:S03]  /*a920*/  LEA R8, P6, R9, R20, 0x1 ;  /* 0x0000001409087211 */ /* 0x000fc600078c08ff */
[----:B------:R0:W-:Y:S01]  /*a930*/  @P2 STG.E.U16 desc[UR18][R2.64], R11 ;  /* 0x0000000b02002986 */ /* 0x0001e2000c101512 */
[----:B------:R-:W-:Y:S02]  /*a940*/  LEA.HI.X.SX32 R9, R9, R22, 0x1, P6 ;  /* 0x0000001609097211 */ /* 0x000fe400030f0eff */
[----:B------:R-:W-:Y:S01]  /*a950*/  ISETP.LT.AND P2, PT, R0, UR7, !P0 ;  /* 0x0000000700007c0c */ /* 0x000fe2000c741270 */
[----:B------:R-:W-:Y:S01]  /*a960*/  VIADD R0, R21, 0x9 ;  /* 0x0000000915007836 */ /* 0x000fe20000000000 */
[C---:B------:R-:W-:Y:S01]  /*a970*/  LEA R4, P6, R5.reuse, R20, 0x1 ;  /* 0x0000001405047211 */ /* 0x040fe200078c08ff */
[----:B--2---:R-:W-:Y:S01]  /*a980*/  VIADD R7, R5, UR6 ;  /* 0x0000000605077c36 */ /* 0x004fe20008000000 */
[----:B------:R2:W-:Y:S02]  /*a990*/  @P1 STG.E.U16 desc[UR18][R8.64], R14 ;  /* 0x0000000e08001986 */ /* 0x0005e4000c101512 */
[----:B------:R-:W-:Y:S01]  /*a9a0*/  ISETP.LT.AND P1, PT, R0, UR7, !P0 ;  /* 0x0000000700007c0c */ /* 0x000fe2000c721270 */
[----:B------:R-:W-:Y:S01]  /*a9b0*/  VIADD R0, R21, 0xa ;  /* 0x0000000a15007836 */ /* 0x000fe20000000000 */
[----:B------:R-:W-:Y:S01]  /*a9c0*/  LEA.HI.X.SX32 R5, R5, R22, 0x1, P6 ;  /* 0x0000001605057211 */ /* 0x000fe200030f0eff */
[C---:B0-----:R-:W-:Y:S01]  /*a9d0*/  VIADD R3, R7.reuse, UR6 ;  /* 0x0000000607037c36 */ /* 0x041fe20008000000 */
[----:B------:R-:W-:-:S03]  /*a9e0*/  LEA R6, P6, R7, R20, 0x1 ;  /* 0x0000001407067211 */ /* 0x000fc600078c08ff */
[----:B------:R0:W-:Y:S01]  /*a9f0*/  @P5 STG.E.U16 desc[UR18][R4.64], R10 ;  /* 0x0000000a04005986 */ /* 0x0001e2000c101512 */
[----:B------:R-:W-:Y:S02]  /*aa00*/  LEA.HI.X.SX32 R7, R7, R22, 0x1, P6 ;  /* 0x0000001607077211 */ /* 0x000fe400030f0eff */
[----:B------:R-:W-:Y:S01]  /*aa10*/  ISETP.LT.AND P5, PT, R0, UR7, !P0 ;  /* 0x0000000700007c0c */ /* 0x000fe2000c7a1270 */
[----:B------:R-:W-:Y:S01]  /*aa20*/  VIADD R0, R21, 0xb ;  /* 0x0000000b15007836 */ /* 0x000fe20000000000 */
[C---:B------:R-:W-:Y:S01]  /*aa30*/  LEA R2, P6, R3.reuse, R20, 0x1 ;  /* 0x0000001403027211 */ /* 0x040fe200078c08ff */
[----:B--2---:R-:W-:Y:S01]  /*aa40*/  VIADD R9, R3, UR6 ;  /* 0x0000000603097c36 */ /* 0x004fe20008000000 */
[----:B------:R2:W-:Y:S01]  /*aa50*/  @P4 STG.E.U16 desc[UR18][R6.64], R15 ;  /* 0x0000000f06004986 */ /* 0x0005e2000c101512 */
[----:B------:R-:W-:Y:S02]  /*aa60*/  PRMT R11, R15, 0x7632, R11 ;  /* 0x000076320f0b7816 */ /* 0x000fe4000000000b */
[----:B------:R-:W-:Y:S01]  /*aa70*/  ISETP.LT.AND P4, PT, R0, UR7, !P0 ;  /* 0x0000000700007c0c */ /* 0x000fe2000c781270 */
[----:B------:R-:W-:Y:S01]  /*aa80*/  VIADD R0, R21, 0xc ;  /* 0x0000000c15007836 */ /* 0x000fe20000000000 */
[----:B------:R-:W-:Y:S01]  /*aa90*/  LEA.HI.X.SX32 R3, R3, R22, 0x1, P6 ;  /* 0x0000001603037211 */ /* 0x000fe200030f0eff */
[C---:B0-----:R-:W-:Y:S01]  /*aaa0*/  VIADD R5, R9.reuse, UR6 ;  /* 0x0000000609057c36 */ /* 0x041fe20008000000 */
[----:B------:R-:W-:-:S03]  /*aab0*/  LEA R8, P6, R9, R20, 0x1 ;  /* 0x0000001409087211 */ /* 0x000fc600078c08ff */
[----:B------:R0:W-:Y:S01]  /*aac0*/  @P3 STG.E.U16 desc[UR18][R2.64], R11 ;  /* 0x0000000b02003986 */ /* 0x0001e2000c101512 */
[----:B------:R-:W-:Y:S01]  /*aad0*/  LEA.HI.X.SX32 R9, R9, R22, 0x1, P6 ;  /* 0x0000001609097211 */ /* 0x000fe200030f0eff */
[----:B--2---:R-:W-:Y:S01]  /*aae0*/  VIADD R7, R5, UR6 ;  /* 0x0000000605077c36 */ /* 0x004fe20008000000 */
[----:B------:R-:W-:Y:S01]  /*aaf0*/  ISETP.LT.AND P3, PT, R0, UR7, !P0 ;  /* 0x0000000700007c0c */ /* 0x000fe2000c761270 */
[----:B------:R-:W-:Y:S02]  /*ab00*/  VIADD R0, R21, 0xd ;  /* 0x0000000d15007836 */ /* 0x000fe40000000000 */
[----:B------:R-:W-:Y:S01]  /*ab10*/  VIADD R10, R7, UR6 ;  /* 0x00000006070a7c36 */ /* 0x000fe20008000000 */
[C---:B------:R-:W-:Y:S01]  /*ab20*/  LEA R4, P6, R5.reuse, R20, 0x1 ;  /* 0x0000001405047211 */ /* 0x040fe200078c08ff */
[----:B-1----:R1:W-:Y:S01]  /*ab30*/  @P2 STG.E.U16 desc[UR18][R8.64], R16 ;  /* 0x0000001008002986 */ /* 0x0023e2000c101512 */
[----:B------:R-:W-:Y:S01]  /*ab40*/  ISETP.LT.AND P2, PT, R0, UR7, !P0 ;  /* 0x0000000700007c0c */ /* 0x000fe2000c741270 */
[----:B------:R-:W-:Y:S01]  /*ab50*/  VIADD R0, R10, UR6 ;  /* 0x000000060a007c36 */ /* 0x000fe20008000000 */
[----:B------:R-:W-:-:S02]  /*ab60*/  LEA.HI.X.SX32 R5, R5, R22, 0x1, P6 ;  /* 0x0000001605057211 */ /* 0x000fc400030f0eff */
[----:B0-----:R-:W-:Y:S01]  /*ab70*/  PRMT R3, R16, 0x7632, R3 ;  /* 0x0000763210037816 */ /* 0x001fe20000000003 */
[----:B------:R-:W-:Y:S01]  /*ab80*/  VIADD R11, R0, UR6 ;  /* 0x00000006000b7c36 */ /* 0x000fe20008000000 */
[----:B------:R-:W-:-:S03]  /*ab90*/  LEA R6, P6, R7, R20, 0x1 ;  /* 0x0000001407067211 */ /* 0x000fc600078c08ff */
[----:B------:R0:W-:Y:S01]  /*aba0*/  @P1 STG.E.U16 desc[UR18][R4.64], R3 ;  /* 0x0000000304001986 */ /* 0x0001e2000c101512 */
[----:B------:R-:W-:Y:S01]  /*abb0*/  LEA.HI.X.SX32 R7, R7, R22, 0x1, P6 ;  /* 0x0000001607077211 */ /* 0x000fe200030f0eff */
[----:B------:R-:W-:Y:S01]  /*abc0*/  VIADD R14, R11, UR6 ;  /* 0x000000060b0e7c36 */ /* 0x000fe20008000000 */
[-C--:B------:R-:W-:Y:S02]  /*abd0*/  LEA R2, P1, R10, R20.reuse, 0x1 ;  /* 0x000000140a027211 */ /* 0x080fe400078208ff */
[----:B-1----:R-:W-:Y:S01]  /*abe0*/  LEA R8, P6, R0, R20, 0x1 ;  /* 0x0000001400087211 */ /* 0x002fe200078c08ff */
[----:B------:R-:W-:-:S03]  /*abf0*/  VIADD R13, R21, 0xe ;  /* 0x0000000e150d7836 */ /* 0x000fc60000000000 */
[-C--:B------:R-:W-:Y:S01]  /*ac00*/  LEA.HI.X.SX32 R9, R0, R22.reuse, 0x1, P6 ;  /* 0x0000001600097211 */ /* 0x080fe200030f0eff */
[----:B------:R-:W-:Y:S01]  /*ac10*/  VIADD R0, R21, 0xf ;  /* 0x0000000f15007836 */ /* 0x000fe20000000000 */
[----:B0-----:R-:W-:Y:S02]  /*ac20*/  LEA.HI.X.SX32 R3, R10, R22, 0x1, P1 ;  /* 0x000000160a037211 */ /* 0x001fe400008f0eff */
[----:B------:R-:W-:-:S04]  /*ac30*/  LEA R4, P1, R14, R20, 0x1 ;  /* 0x000000140e047211 */ /* 0x000fc800078208ff */
[----:B------:R-:W-:Y:S02]  /*ac40*/  LEA.HI.X.SX32 R5, R14, R22, 0x1, P1 ;  /* 0x000000160e057211 */ /* 0x000fe400008f0eff */
[----:B------:R-:W-:Y:S02]  /*ac50*/  ISETP.LT.AND P1, PT, R13, UR7, !P0 ;  /* 0x000000070d007c0c */ /* 0x000fe4000c721270 */
[----:B------:R-:W-:Y:S02]  /*ac60*/  ISETP.LT.AND P0, PT, R0, UR7, !P0 ;  /* 0x0000000700007c0c */ /* 0x000fe4000c701270 */
[----:B------:R-:W-:Y:S01]  /*ac70*/  LEA R10, P6, R11, R20, 0x1 ;  /* 0x000000140b0a7211 */ /* 0x000fe200078c08ff */
[----:B------:R0:W-:Y:S01]  /*ac80*/  @P5 STG.E.U16 desc[UR18][R6.64], R17 ;  /* 0x0000001106005986 */ /* 0x0001e2000c101512 */
[----:B------:R-:W-:Y:S01]  /*ac90*/  PRMT R0, R17, 0x7632, R0 ;  /* 0x0000763211007816 */ /* 0x000fe20000000000 */
[----:B------:R-:W-:Y:S01]  /*aca0*/  VIADD R15, R14, UR6 ;  /* 0x000000060e0f7c36 */ /* 0x000fe20008000000 */
[----:B------:R-:W-:-:S03]  /*acb0*/  LEA.HI.X.SX32 R11, R11, R22, 0x1, P6 ;  /* 0x000000160b0b7211 */ /* 0x000fc600030f0eff */
[----:B------:R1:W-:Y:S01]  /*acc0*/  @P4 STG.E.U16 desc[UR18][R2.64], R0 ;  /* 0x0000000002004986 */ /* 0x0003e2000c101512 */
[C---:B------:R-:W-:Y:S02]  /*acd0*/  LEA R12, P6, R15.reuse, R20, 0x1 ;  /* 0x000000140f0c7211 */ /* 0x040fe400078c08ff */
[----:B0-----:R-:W-:Y:S01]  /*ace0*/  PRMT R7, R18, 0x7632, R7 ;  /* 0x0000763212077816 */ /* 0x001fe20000000007 */
[----:B------:R1:W-:Y:S04]  /*acf0*/  @P3 STG.E.U16 desc[UR18][R8.64], R18 ;  /* 0x0000001208003986 */ /* 0x0003e8000c101512 */
[----:B------:R1:W-:Y:S01]  /*ad00*/  @P2 STG.E.U16 desc[UR18][R10.64], R7 ;  /* 0x000000070a002986 */ /* 0x0003e2000c101512 */
[----:B------:R-:W-:-:S03]  /*ad10*/  LEA.HI.X.SX32 R13, R15, R22, 0x1, P6 ;  /* 0x000000160f0d7211 */ /* 0x000fc600030f0eff */
[----:B------:R1:W-:Y:S01]  /*ad20*/  @P1 STG.E.U16 desc[UR18][R4.64], R19 ;  /* 0x0000001304001986 */ /* 0x0003e2000c101512 */
[----:B------:R-:W-:Y:S05]  /*ad30*/  @!P0 EXIT ;  /* 0x000000000000894d */ /* 0x000fea0003800000 */
[----:B------:R-:W-:-:S05]  /*ad40*/  PRMT R6, R19, 0x7632, R6 ;  /* 0x0000763213067816 */ /* 0x000fca0000000006 */
[----:B------:R-:W-:Y:S01]  /*ad50*/  STG.E.U16 desc[UR18][R12.64], R6 ;  /* 0x000000060c007986 */ /* 0x000fe2000c101512 */
[----:B------:R-:W-:Y:S05]  /*ad60*/  EXIT ;  /* 0x000000000000794d */ /* 0x000fea0003800000 */
.L_x_2:
[----:B------:R-:W-:-:S00]  /*ad70*/  BRA `(.L_x_2) ;  /* 0xfffffffc00fc7947 */ /* 0x000fc0000383ffff */
[----:B------:R-:W-:-:S00]  /*ad80*/  NOP ;  /* 0x0000000000007918 */ /* 0x000fc00000000000 */
[----:B------:R-:W-:-:S00]  /*ad90*/  NOP ;  /* 0x0000000000007918 */ /* 0x000fc00000000000 */
[----:B------:R-:W-:-:S00]  /*ada0*/  NOP ;  /* 0x0000000000007918 */ /* 0x000fc00000000000 */
[----:B------:R-:W-:-:S00]  /*adb0*/  NOP ;  /* 0x0000000000007918 */ /* 0x000fc00000000000 */
[----:B------:R-:W-:-:S00]  /*adc0*/  NOP ;  /* 0x0000000000007918 */ /* 0x000fc00000000000 */
[----:B------:R-:W-:-:S00]  /*add0*/  NOP ;  /* 0x0000000000007918 */ /* 0x000fc00000000000 */
[----:B------:R-:W-:-:S00]  /*ade0*/  NOP ;  /* 0x0000000000007918 */ /* 0x000fc00000000000 */
[----:B------:R-:W-:-:S00]  /*adf0*/  NOP ;  /* 0x0000000000007918 */ /* 0x000fc00000000000 */
.L_x_3:


//--------------------- .nv.shared.matmul_kernel  --------------------------
	.section	.nv.shared.matmul_kernel,"aw",@nobits
	.sectionflags	@""
	.align	16
	.zero		1024


//--------------------- .nv.shared.reserved.0     --------------------------
	.section	.nv.shared.reserved.0,"aw",@nobits
	.weak		__nv_reservedSMEM_offset_0_alias
	.size		__nv_reservedSMEM_offset_0_alias, 0, 0
	.other		__nv_reservedSMEM_offset_0_alias,@"STO_CUDA_RESERVED_SHARED STV_DEFAULT"
__nv_reservedSMEM_offset_0_alias:
	.zero		0


//--------------------- .nv.constant0.matmul_kernel --------------------------
	.section	.nv.constant0.matmul_kernel,"a",@progbits
	.sectionflags	@""
	.align	4
.nv.constant0.matmul_kernel:
	.zero		608


//--------------------- SYMBOLS --------------------------

	.type		.nv.reservedSmem.offset0,@object
	.size		.nv.reservedSmem.offset0,0x4
